def attn_fwd(
    Q,
    K,
    V,
    Out,
    Lse,
    sm_scale,
    stride_qz,
    stride_qh,
    stride_qm,
    stride_qk,
    stride_kz,
    stride_kh,
    stride_kn,
    stride_kk,
    stride_vz,
    stride_vh,
    stride_vn,
    stride_vk,
    stride_oz,
    stride_oh,
    stride_om,
    stride_ok,
    seqlen_q,
    seqlen_k,
    BLOCK_M: tl.constexpr,
    BLOCK_N: tl.constexpr,
    HEAD_DIM: tl.constexpr,
    CAUSAL: tl.constexpr,
):
    start_m = tl.program_id(0)
    off_hz = tl.program_id(1)
    q_off = off_hz * stride_qh
    k_off = off_hz * stride_kh
    v_off = off_hz * stride_vh
    offs_m = start_m * BLOCK_M + tl.arange(0, BLOCK_M)
    offs_d = tl.arange(0, HEAD_DIM)
    offs_n = tl.arange(0, BLOCK_N)
    q_ptrs = Q + q_off + offs_m[:, None] * stride_qm + offs_d[None, :] * stride_qk
    k_ptrs = K + k_off + offs_d[:, None] * stride_kk + offs_n[None, :] * stride_kn
    v_ptrs = V + v_off + offs_n[:, None] * stride_vn + offs_d[None, :] * stride_vk
    m_i = tl.full([BLOCK_M], float("-inf"), dtype=tl.float32)
    l_i = tl.zeros([BLOCK_M], dtype=tl.float32) + 1.0
    acc = tl.zeros([BLOCK_M, HEAD_DIM], dtype=tl.float32)
    q = tl.load(q_ptrs)
    acc, l_i, m_i = _attn_fwd_inner(
        acc,
        l_i,
        m_i,
        q,
        k_ptrs,
        v_ptrs,
        sm_scale,
        stride_kn,
        stride_vn,
        start_m,
        seqlen_k,
        BLOCK_M,
        BLOCK_N,
        HEAD_DIM,
        CAUSAL,
    )
    acc = acc / l_i[:, None]
    lse = m_i + tl.math.log2(l_i) / 1.4426950408889634
    o_ptrs = (
        Out
        + off_hz * stride_oh
        + offs_m[:, None] * stride_om
        + offs_d[None, :] * stride_ok
    )
    tl.store(o_ptrs, acc.to(Out.dtype.element_ty))
    tl.store(Lse + off_hz * seqlen_q + offs_m, lse)

# config = {"BLOCK_M": 64, "BLOCK_N": 16, "HEAD_DIM": 256, "arch": "sm_90", "causal": false, "dtype": "fp16", "num_stages": 2, "num_warps": 8}
# arch = sm_90


// ===== COMPILED SASS (sm_90a) =====

	.target	sm_90a

	.elftype	@"ET_EXEC"


//--------------------- .note.nv.tkinfo           --------------------------
	.section	.note.nv.tkinfo,"",@"SHT_NOTE"
	.sectionflags	@"SHF_NOTE_NV_TKINFO"
	.tkinfo
        /*0018*/ 	.word	0x00000002
        /*0030*/ 	.string	""
        /*0030*/ 	.string	"ptxas"
        /*0030*/ 	.string	"Cuda compilation tools, release 13.0, V13.0.88"
        /*0030*/ 	.string	"Build cuda_13.0.r13.0/compiler.36424714_0"
        /*0030*/ 	.string	"-v  -suppress-debug-info  -lineinfo  -arch sm_90a "



//--------------------- .note.nv.cuinfo           --------------------------
	.section	.note.nv.cuinfo,"",@"SHT_NOTE"
	.sectionflags	@"SHF_NOTE_NV_CUINFO"
        /*0018*/ 	.short	0x0002
        /*001a*/ 	.short	0x005a
        /*001c*/ 	.short	0x0082
	.zero		2


//--------------------- .nv.info                  --------------------------
	.section	.nv.info,"",@"SHT_CUDA_INFO"
	.align	4


	//----- nvinfo : EIATTR_REGCOUNT
	.align		4
        /*0000*/ 	.byte	0x04, 0x2f
        /*0002*/ 	.short	(.L_2 - .L_1)
	.align		4
.L_1:
        /*0004*/ 	.word	index@(attn_fwd)
        /*0008*/ 	.word	0x000000d2


	//----- nvinfo : EIATTR_FRAME_SIZE
	.align		4
.L_2:
        /*000c*/ 	.byte	0x04, 0x11
        /*000e*/ 	.short	(.L_4 - .L_3)
	.align		4
.L_3:
        /*0010*/ 	.word	index@(attn_fwd)
        /*0014*/ 	.word	0x00000000


	//----- nvinfo : EIATTR_MIN_STACK_SIZE
	.align		4
.L_4:
        /*0018*/ 	.byte	0x04, 0x12
        /*001a*/ 	.short	(.L_6 - .L_5)
	.align		4
.L_5:
        /*001c*/ 	.word	index@(attn_fwd)
        /*0020*/ 	.word	0x00000000
.L_6:


//--------------------- .nv.compat                --------------------------
	.section	.nv.compat,"",@"SHT_CUDA_COMPAT_INFO"
	.align	4
        /*0000*/ 	.byte	0x02, 0x09, 0x01, 0x00, 0x02, 0x02, 0x04, 0x00, 0x02, 0x05, 0x05, 0x00, 0x03, 0x07, 0x01, 0x01
        /*0010*/ 	.byte	0x02, 0x03, 0x00, 0x00, 0x02, 0x06, 0x01, 0x00, 0x04, 0x0b, 0x08, 0x00, 0x00, 0x00, 0x00, 0x00
        /*0020*/ 	.byte	0x00, 0x00, 0x00, 0x00


//--------------------- .nv.info.attn_fwd         --------------------------
	.section	.nv.info.attn_fwd,"",@"SHT_CUDA_INFO"
	.sectionflags	@""
	.align	4


	//----- nvinfo : EIATTR_CUDA_API_VERSION
	.align		4
        /*0000*/ 	.byte	0x04, 0x37
        /*0002*/ 	.short	(.L_8 - .L_7)
.L_7:
        /*0004*/ 	.word	0x00000082


	//----- nvinfo : EIATTR_KPARAM_INFO
	.align		4
.L_8:
        /*0008*/ 	.byte	0x04, 0x17
        /*000a*/ 	.short	(.L_10 - .L_9)
.L_9:
        /*000c*/ 	.word	0x00000000
        /*0010*/ 	.short	0x0019
        /*0012*/ 	.short	0x0080
        /*0014*/ 	.byte	0x00, 0xf4, 0x21, 0x00


	//----- nvinfo : EIATTR_KPARAM_INFO
	.align		4
.L_10:
        /*0018*/ 	.byte	0x04, 0x17
        /*001a*/ 	.short	(.L_12 - .L_11)
.L_11:
        /*001c*/ 	.word	0x00000000
        /*0020*/ 	.short	0x0018
        /*0022*/ 	.short	0x0078
        /*0024*/ 	.byte	0x00, 0xf4, 0x21, 0x00


	//----- nvinfo : EIATTR_KPARAM_INFO
	.align		4
.L_12:
        /*0028*/ 	.byte	0x04, 0x17
        /*002a*/ 	.short	(.L_14 - .L_13)
.L_13:
        /*002c*/ 	.word	0x00000000
        /*0030*/ 	.short	0x0017
        /*0032*/ 	.short	0x0070
        /*0034*/ 	.byte	0x00, 0xf0, 0x11, 0x00


	//----- nvinfo : EIATTR_KPARAM_INFO
	.align		4
.L_14:
        /*0038*/ 	.byte	0x04, 0x17
        /*003a*/ 	.short	(.L_16 - .L_15)
.L_15:
        /*003c*/ 	.word	0x00000000
        /*0040*/ 	.short	0x0016
        /*0042*/ 	.short	0x006c
        /*0044*/ 	.byte	0x00, 0xf0, 0x11, 0x00


	//----- nvinfo : EIATTR_KPARAM_INFO
	.align		4
.L_16:
        /*0048*/ 	.byte	0x04, 0x17
        /*004a*/ 	.short	(.L_18 - .L_17)
.L_17:
        /*004c*/ 	.word	0x00000000
        /*0050*/ 	.short	0x0015
        /*0052*/ 	.short	0x0068
        /*0054*/ 	.byte	0x00, 0xf0, 0x11, 0x00


	//----- nvinfo : EIATTR_KPARAM_INFO
	.align		4
.L_18:
        /*0058*/ 	.byte	0x04, 0x17
        /*005a*/ 	.short	(.L_20 - .L_19)
.L_19:
        /*005c*/ 	.word	0x00000000
        /*0060*/ 	.short	0x0014
        /*0062*/ 	.short	0x0064
        /*0064*/ 	.byte	0x00, 0xf0, 0x11, 0x00


	//----- nvinfo : EIATTR_KPARAM_INFO
	.align		4
.L_20:
        /*0068*/ 	.byte	0x04, 0x17
        /*006a*/ 	.short	(.L_22 - .L_21)
.L_21:
        /*006c*/ 	.word	0x00000000
        /*0070*/ 	.short	0x0013
        /*0072*/ 	.short	0x0060
        /*0074*/ 	.byte	0x00, 0xf0, 0x11, 0x00


	//----- nvinfo : EIATTR_KPARAM_INFO
	.align		4
.L_22:
        /*0078*/ 	.byte	0x04, 0x17
        /*007a*/ 	.short	(.L_24 - .L_23)
.L_23:
        /*007c*/ 	.word	0x00000000
        /*0080*/ 	.short	0x0012
        /*0082*/ 	.short	0x005c
        /*0084*/ 	.byte	0x00, 0xf0, 0x11, 0x00


	//----- nvinfo : EIATTR_KPARAM_INFO
	.align		4
.L_24:
        /*0088*/ 	.byte	0x04, 0x17
        /*008a*/ 	.short	(.L_26 - .L_25)
.L_25:
        /*008c*/ 	.word	0x00000000
        /*0090*/ 	.short	0x0011
        /*0092*/ 	.short	0x0058
        /*0094*/ 	.byte	0x00, 0xf0, 0x11, 0x00


	//----- nvinfo : EIATTR_KPARAM_INFO
	.align		4
.L_26:
        /*0098*/ 	.byte	0x04, 0x17
        /*009a*/ 	.short	(.L_28 - .L_27)
.L_27:
        /*009c*/ 	.word	0x00000000
        /*00a0*/ 	.short	0x0010
        /*00a2*/ 	.short	0x0054
        /*00a4*/ 	.byte	0x00, 0xf0, 0x11, 0x00


	//----- nvinfo : EIATTR_KPARAM_INFO
	.align		4
.L_28:
        /*00a8*/ 	.byte	0x04, 0x17
        /*00aa*/ 	.short	(.L_30 - .L_29)
.L_29:
        /*00ac*/ 	.word	0x00000000
        /*00b0*/ 	.short	0x000f
        /*00b2*/ 	.short	0x0050
        /*00b4*/ 	.byte	0x00, 0xf0, 0x11, 0x00


	//----- nvinfo : EIATTR_KPARAM_INFO
	.align		4
.L_30:
        /*00b8*/ 	.byte	0x04, 0x17
        /*00ba*/ 	.short	(.L_32 - .L_31)
.L_31:
        /*00bc*/ 	.word	0x00000000
        /*00c0*/ 	.short	0x000e
        /*00c2*/ 	.short	0x004c
        /*00c4*/ 	.byte	0x00, 0xf0, 0x11, 0x00


	//----- nvinfo : EIATTR_KPARAM_INFO
	.align		4
.L_32:
        /*00c8*/ 	.byte	0x04, 0x17
        /*00ca*/ 	.short	(.L_34 - .L_33)
.L_33:
        /*00cc*/ 	.word	0x00000000
        /*00d0*/ 	.short	0x000d
        /*00d2*/ 	.short	0x0048
        /*00d4*/ 	.byte	0x00, 0xf0, 0x11, 0x00


	//----- nvinfo : EIATTR_KPARAM_INFO
	.align		4
.L_34:
        /*00d8*/ 	.byte	0x04, 0x17
        /*00da*/ 	.short	(.L_36 - .L_35)
.L_35:
        /*00dc*/ 	.word	0x00000000
        /*00e0*/ 	.short	0x000c
        /*00e2*/ 	.short	0x0044
        /*00e4*/ 	.byte	0x00, 0xf0, 0x11, 0x00


	//----- nvinfo : EIATTR_KPARAM_INFO
	.align		4
.L_36:
        /*00e8*/ 	.byte	0x04, 0x17
        /*00ea*/ 	.short	(.L_38 - .L_37)
.L_37:
        /*00ec*/ 	.word	0x00000000
        /*00f0*/ 	.short	0x000b
        /*00f2*/ 	.short	0x0040
        /*00f4*/ 	.byte	0x00, 0xf0, 0x11, 0x00


	//----- nvinfo : EIATTR_KPARAM_INFO
	.align		4
.L_38:
        /*00f8*/ 	.byte	0x04, 0x17
        /*00fa*/ 	.short	(.L_40 - .L_39)
.L_39:
        /*00fc*/ 	.word	0x00000000
        /*0100*/ 	.short	0x000a
        /*0102*/ 	.short	0x003c
        /*0104*/ 	.byte	0x00, 0xf0, 0x11, 0x00


	//----- nvinfo : EIATTR_KPARAM_INFO
	.align		4
.L_40:
        /*0108*/ 	.byte	0x04, 0x17
        /*010a*/ 	.short	(.L_42 - .L_41)
.L_41:
        /*010c*/ 	.word	0x00000000
        /*0110*/ 	.short	0x0009
        /*0112*/ 	.short	0x0038
        /*0114*/ 	.byte	0x00, 0xf0, 0x11, 0x00


	//----- nvinfo : EIATTR_KPARAM_INFO
	.align		4
.L_42:
        /*0118*/ 	.byte	0x04, 0x17
        /*011a*/ 	.short	(.L_44 - .L_43)
.L_43:
        /*011c*/ 	.word	0x00000000
        /*0120*/ 	.short	0x0008
        /*0122*/ 	.short	0x0034
        /*0124*/ 	.byte	0x00, 0xf0, 0x11, 0x00


	//----- nvinfo : EIATTR_KPARAM_INFO
	.align		4
.L_44:
        /*0128*/ 	.byte	0x04, 0x17
        /*012a*/ 	.short	(.L_46 - .L_45)
.L_45:
        /*012c*/ 	.word	0x00000000
        /*0130*/ 	.short	0x0007
        /*0132*/ 	.short	0x0030
        /*0134*/ 	.byte	0x00, 0xf0, 0x11, 0x00


	//----- nvinfo : EIATTR_KPARAM_INFO
	.align		4
.L_46:
        /*0138*/ 	.byte	0x04, 0x17
        /*013a*/ 	.short	(.L_48 - .L_47)
.L_47:
        /*013c*/ 	.word	0x00000000
        /*0140*/ 	.short	0x0006
        /*0142*/ 	.short	0x002c
        /*0144*/ 	.byte	0x00, 0xf0, 0x11, 0x00


	//----- nvinfo : EIATTR_KPARAM_INFO
	.align		4
.L_48:
        /*0148*/ 	.byte	0x04, 0x17
        /*014a*/ 	.short	(.L_50 - .L_49)
.L_49:
        /*014c*/ 	.word	0x00000000
        /*0150*/ 	.short	0x0005
        /*0152*/ 	.short	0x0028
        /*0154*/ 	.byte	0x00, 0xf0, 0x11, 0x00


	//----- nvinfo : EIATTR_KPARAM_INFO
	.align		4
.L_50:
        /*0158*/ 	.byte	0x04, 0x17
        /*015a*/ 	.short	(.L_52 - .L_51)
.L_51:
        /*015c*/ 	.word	0x00000000
        /*0160*/ 	.short	0x0004
        /*0162*/ 	.short	0x0020
        /*0164*/ 	.byte	0x00, 0xf4, 0x21, 0x00


	//----- nvinfo : EIATTR_KPARAM_INFO
	.align		4
.L_52:
        /*0168*/ 	.byte	0x04, 0x17
        /*016a*/ 	.short	(.L_54 - .L_53)
.L_53:
        /*016c*/ 	.word	0x00000000
        /*0170*/ 	.short	0x0003
        /*0172*/ 	.short	0x0018
        /*0174*/ 	.byte	0x00, 0xf4, 0x21, 0x00


	//----- nvinfo : EIATTR_KPARAM_INFO
	.align		4
.L_54:
        /*0178*/ 	.byte	0x04, 0x17
        /*017a*/ 	.short	(.L_56 - .L_55)
.L_55:
        /*017c*/ 	.word	0x00000000
        /*0180*/ 	.short	0x0002
        /*0182*/ 	.short	0x0010
        /*0184*/ 	.byte	0x00, 0xf4, 0x21, 0x00


	//----- nvinfo : EIATTR_KPARAM_INFO
	.align		4
.L_56:
        /*0188*/ 	.byte	0x04, 0x17
        /*018a*/ 	.short	(.L_58 - .L_57)
.L_57:
        /*018c*/ 	.word	0x00000000
        /*0190*/ 	.short	0x0001
        /*0192*/ 	.short	0x0008
        /*0194*/ 	.byte	0x00, 0xf4, 0x21, 0x00


	//----- nvinfo : EIATTR_KPARAM_INFO
	.align		4
.L_58:
        /*0198*/ 	.byte	0x04, 0x17
        /*019a*/ 	.short	(.L_60 - .L_59)
.L_59:
        /*019c*/ 	.word	0x00000000
        /*01a0*/ 	.short	0x0000
        /*01a2*/ 	.short	0x0000
        /*01a4*/ 	.byte	0x00, 0xf4, 0x21, 0x00


	//----- nvinfo : EIATTR_SPARSE_MMA_MASK
	.align		4
.L_60:
        /*01a8*/ 	.byte	0x03, 0x50
        /*01aa*/ 	.short	0x0000


	//----- nvinfo : EIATTR_MAXREG_COUNT
	.align		4
        /*01ac*/ 	.byte	0x03, 0x1b
        /*01ae*/ 	.short	0x00ff


	//----- nvinfo : EIATTR_NUM_BARRIERS
	.align		4
        /*01b0*/ 	.byte	0x02, 0x4c
        /*01b2*/ 	.byte	0x01
	.zero		1


	//----- nvinfo : EIATTR_MERCURY_ISA_VERSION
	.align		4
        /*01b4*/ 	.byte	0x03, 0x5f
        /*01b6*/ 	.short	0x0101


	//----- nvinfo : EIATTR_COOP_GROUP_MASK_REGIDS
	.align		4
        /*01b8*/ 	.byte	0x04, 0x29
        /*01ba*/ 	.short	(.L_62 - .L_61)


	//   ....[0]....
.L_61:
        /*01bc*/ 	.word	0xffffffff


	//   ....[1]....
        /*01c0*/ 	.word	0xffffffff


	//   ....[2]....
        /*01c4*/ 	.word	0xffffffff


	//   ....[3]....
        /*01c8*/ 	.word	0xffffffff


	//   ....[4]....
        /*01cc*/ 	.word	0xffffffff


	//   ....[5]....
        /*01d0*/ 	.word	0xffffffff


	//   ....[6]....
        /*01d4*/ 	.word	0xffffffff


	//   ....[7]....
        /*01d8*/ 	.word	0xffffffff


	//----- nvinfo : EIATTR_COOP_GROUP_INSTR_OFFSETS
	.align		4
.L_62:
        /*01dc*/ 	.byte	0x04, 0x28
        /*01de*/ 	.short	(.L_64 - .L_63)


	//   ....[0]....
.L_63:
        /*01e0*/ 	.word	0x00003ab0


	//   ....[1]....
        /*01e4*/ 	.word	0x00003b00


	//   ....[2]....
        /*01e8*/ 	.word	0x00003b20


	//   ....[3]....
        /*01ec*/ 	.word	0x00003b40


	//   ....[4]....
        /*01f0*/ 	.word	0x000043c0


	//   ....[5]....
        /*01f4*/ 	.word	0x000043d0


	//   ....[6]....
        /*01f8*/ 	.word	0x00004410


	//   ....[7]....
        /*01fc*/ 	.word	0x00004420


	//----- nvinfo : EIATTR_EXIT_INSTR_OFFSETS
	.align		4
.L_64:
        /*0200*/ 	.byte	0x04, 0x1c
        /*0202*/ 	.short	(.L_66 - .L_65)


	//   ....[0]....
.L_65:
        /*0204*/ 	.word	0x00006fb0


	//   ....[1]....
        /*0208*/ 	.word	0x00007060


	//----- nvinfo : EIATTR_REQNTID
	.align		4
.L_66:
        /*020c*/ 	.byte	0x04, 0x10
        /*020e*/ 	.short	(.L_68 - .L_67)
.L_67:
        /*0210*/ 	.word	0x00000100
        /*0214*/ 	.word	0x00000001
        /*0218*/ 	.word	0x00000001


	//----- nvinfo : EIATTR_CBANK_PARAM_SIZE
	.align		4
.L_68:
        /*021c*/ 	.byte	0x03, 0x19
        /*021e*/ 	.short	0x0088


	//----- nvinfo : EIATTR_PARAM_CBANK
	.align		4
        /*0220*/ 	.byte	0x04, 0x0a
        /*0222*/ 	.short	(.L_70 - .L_69)
	.align		4
.L_69:
        /*0224*/ 	.word	index@(.nv.constant0.attn_fwd)
        /*0228*/ 	.short	0x0210
        /*022a*/ 	.short	0x0088


	//----- nvinfo : EIATTR_SW_WAR
	.align		4
.L_70:
        /*022c*/ 	.byte	0x04, 0x36
        /*022e*/ 	.short	(.L_72 - .L_71)
.L_71:
        /*0230*/ 	.word	0x00000008
.L_72:


//--------------------- .nv.callgraph             --------------------------
	.section	.nv.callgraph,"",@"SHT_CUDA_CALLGRAPH"
	.align	4
	.sectionentsize	8
	.align		4
        /*0000*/ 	.word	0x00000000
	.align		4
        /*0004*/ 	.word	0xffffffff
	.align		4
        /*0008*/ 	.word	0x00000000
	.align		4
        /*000c*/ 	.word	0xfffffffe
	.align		4
        /*0010*/ 	.word	0x00000000
	.align		4
        /*0014*/ 	.word	0xfffffffd
	.align		4
        /*0018*/ 	.word	0x00000000
	.align		4
        /*001c*/ 	.word	0xfffffffc


//--------------------- .nv.constant4             --------------------------
	.section	.nv.constant4,"a",@progbits
	.align	8
	.align		8
.nv.constant4:
        /*0000*/ 	.dword	_$_str


//--------------------- .text.attn_fwd            --------------------------
	.section	.text.attn_fwd,"ax",@progbits
	.align	128
        .global         attn_fwd
        .type           attn_fwd,@function
        .size           attn_fwd,(.L_x_3 - attn_fwd)
        .other          attn_fwd,@"STO_CUDA_ENTRY STV_DEFAULT"
attn_fwd:
.text.attn_fwd:
[----:B------:R-:W-:Y:S01]  /*0000*/  LDC R1, c[0x0][0x28] ;  /* 0x00000a00ff017b82 */ /* 0x000fe20000000800 */
[----:B------:R-:W0:Y:S07]  /*0010*/  S2R R88, SR_TID.X ;  /* 0x0000000000587919 */ /* 0x000e2e0000002100 */
[----:B------:R-:W1:Y:S01]  /*0020*/  LDC.64 R6, c[0x0][0x240] ;  /* 0x00009000ff067b82 */ /* 0x000e620000000a00 */
[----:B------:R-:W-:Y:S01]  /*0030*/  ULDC.64 UR60, c[0x0][0x208] ;  /* 0x00008200003c7ab9 */ /* 0x000fe20000000a00 */
[----:B------:R-:W2:Y:S01]  /*0040*/  S2R R5, SR_CTAID.X ;  /* 0x0000000000057919 */ /* 0x000ea20000002500 */
[----:B------:R-:W1:Y:S05]  /*0050*/  S2R R3, SR_CTAID.Y ;  /* 0x0000000000037919 */ /* 0x000e6a0000002600 */
[----:B------:R-:W3:Y:S08]  /*0060*/  LDC R10, c[0x0][0x248] ;  /* 0x00009200ff0a7b82 */ /* 0x000ef00000000800 */
[----:B------:R-:W4:Y:S01]  /*0070*/  LDC.64 R12, c[0x0][0x210] ;  /* 0x00008400ff0c7b82 */ /* 0x000f220000000a00 */
[----:B------:R-:W-:-:S07]  /*0080*/  MOV R148, 0x400 ;  /* 0x0000040000947802 */ /* 0x000fce0000000f00 */
[----:B------:R-:W5:Y:S01]  /*0090*/  LDC R150, c[0x0][0x280] ;  /* 0x0000a000ff967b82 */ /* 0x000f620000000800 */
[----:B0-----:R-:W-:Y:S02]  /*00a0*/  LOP3.LUT R8, R88, 0x3f, RZ, 0xc0, !PT ;  /* 0x0000003f58087812 */ /* 0x001fe400078ec0ff */
[----:B------:R-:W-:-:S03]  /*00b0*/  SHF.R.U32.HI R97, RZ, 0x6, R88 ;  /* 0x00000006ff617819 */ /* 0x000fc60000011658 */
[----:B--2---:R-:W-:Y:S01]  /*00c0*/  IMAD R0, R5, 0x40, R8 ;  /* 0x0000004005007824 */ /* 0x004fe200078e0208 */
[----:B------:R-:W-:Y:S01]  /*00d0*/  SGXT.U32 R97, R97, 0x2 ;  /* 0x000000026161781a */ /* 0x000fe20000000000 */
[----:B-1----:R-:W-:Y:S02]  /*00e0*/  IMAD R2, R3, R6, RZ ;  /* 0x0000000603027224 */ /* 0x002fe400078e02ff */
[----:B------:R-:W-:Y:S02]  /*00f0*/  IMAD R4, R0, R7, RZ ;  /* 0x0000000700047224 */ /* 0x000fe400078e02ff */
[----:B------:R-:W-:Y:S02]  /*0100*/  IMAD.SHL.U32 R5, R2, 0x2, RZ ;  /* 0x0000000202057824 */ /* 0x000fe400078e00ff */
[----:B------:R-:W-:Y:S02]  /*0110*/  IMAD.SHL.U32 R6, R4, 0x2, RZ ;  /* 0x0000000204067824 */ /* 0x000fe400078e00ff */
[----:B---3--:R-:W-:-:S02]  /*0120*/  IMAD R7, R97, R10, RZ ;  /* 0x0000000a61077224 */ /* 0x008fc400078e02ff */
[----:B------:R-:W-:Y:S01]  /*0130*/  IMAD.HI R2, R2, 0x2, RZ ;  /* 0x0000000202027827 */ /* 0x000fe200078e02ff */
[----:B----4-:R-:W-:-:S03]  /*0140*/  IADD3 R5, P0, P1, R6, R12, R5 ;  /* 0x0000000c06057210 */ /* 0x010fc6000791e005 */
[----:B------:R-:W-:-:S04]  /*0150*/  IMAD.HI R4, R4, 0x2, RZ ;  /* 0x0000000204047827 */ /* 0x000fc800078e02ff */
[----:B------:R-:W-:Y:S01]  /*0160*/  IMAD R9, R10, 0x4, R7 ;  /* 0x000000040a097824 */ /* 0x000fe200078e0207 */
[----:B------:R-:W-:Y:S02]  /*0170*/  IADD3.X R2, R4, R13, R2, P0, P1 ;  /* 0x0000000d04027210 */ /* 0x000fe400007e2402 */
[----:B------:R-:W-:Y:S01]  /*0180*/  LEA R12, P0, R7, R5, 0x1 ;  /* 0x00000005070c7211 */ /* 0x000fe200078008ff */
[----:B------:R-:W-:-:S03]  /*0190*/  IMAD R11, R10, 0x4, R9 ;  /* 0x000000040a0b7824 */ /* 0x000fc600078e0209 */
[-C--:B------:R-:W-:Y:S01]  /*01a0*/  LEA.HI.X.SX32 R13, R7, R2.reuse, 0x1, P0 ;  /* 0x00000002070d7211 */ /* 0x080fe200000f0eff */
[C---:B------:R-:W-:Y:S01]  /*01b0*/  IMAD R7, R10.reuse, 0x4, R11 ;  /* 0x000000040a077824 */ /* 0x040fe200078e020b */
[-C--:B------:R-:W-:Y:S02]  /*01c0*/  LEA R14, P0, R9, R5.reuse, 0x1 ;  /* 0x00000005090e7211 */ /* 0x080fe400078008ff */
[-C--:B------:R-:W-:Y:S01]  /*01d0*/  LEA R16, P1, R11, R5.reuse, 0x1 ;  /* 0x000000050b107211 */ /* 0x080fe200078208ff */
[----:B------:R0:W2:Y:S01]  /*01e0*/  LDG.E.U16 R4, desc[UR60][R12.64] ;  /* 0x0000003c0c047981 */ /* 0x0000a2000c1e1500 */
[-C--:B------:R-:W-:Y:S01]  /*01f0*/  LEA.HI.X.SX32 R15, R9, R2.reuse, 0x1, P0 ;  /* 0x00000002090f7211 */ /* 0x080fe200000f0eff */
[C---:B------:R-:W-:Y:S01]  /*0200*/  IMAD R9, R10.reuse, 0x4, R7 ;  /* 0x000000040a097824 */ /* 0x040fe200078e0207 */
[----:B------:R-:W-:Y:S02]  /*0210*/  LEA.HI.X.SX32 R17, R11, R2, 0x1, P1 ;  /* 0x000000020b117211 */ /* 0x000fe400008f0eff */
[----:B------:R-:W-:Y:S01]  /*0220*/  LEA R18, P0, R7, R5, 0x1 ;  /* 0x0000000507127211 */ /* 0x000fe200078008ff */
[----:B------:R-:W-:-:S02]  /*0230*/  IMAD R11, R10, 0x4, R9 ;  /* 0x000000040a0b7824 */ /* 0x000fc400078e0209 */
[----:B------:R-:W3:Y:S01]  /*0240*/  LDG.E.U16 R6, desc[UR60][R16.64] ;  /* 0x0000003c10067981 */ /* 0x000ee2000c1e1500 */
[-C--:B------:R-:W-:Y:S01]  /*0250*/  LEA.HI.X.SX32 R19, R7, R2.reuse, 0x1, P0 ;  /* 0x0000000207137211 */ /* 0x080fe200000f0eff */
[C---:B------:R-:W-:Y:S01]  /*0260*/  IMAD R25, R10.reuse, 0x4, R11 ;  /* 0x000000040a197824 */ /* 0x040fe200078e020b */
[CC--:B------:R-:W-:Y:S01]  /*0270*/  LEA R20, P0, R9.reuse, R5.reuse, 0x1 ;  /* 0x0000000509147211 */ /* 0x0c0fe200078008ff */
[----:B------:R1:W4:Y:S02]  /*0280*/  LDG.E.U16 R7, desc[UR60][R14.64] ;  /* 0x0000003c0e077981 */ /* 0x000324000c1e1500 */
[C---:B0-----:R-:W-:Y:S01]  /*0290*/  IMAD R13, R10.reuse, 0x4, R25 ;  /* 0x000000040a0d7824 */ /* 0x041fe200078e0219 */
[----:B------:R-:W-:Y:S02]  /*02a0*/  LEA.HI.X.SX32 R21, R9, R2, 0x1, P0 ;  /* 0x0000000209157211 */ /* 0x000fe400000f0eff */
[----:B------:R-:W-:Y:S01]  /*02b0*/  LEA R22, P0, R11, R5, 0x1 ;  /* 0x000000050b167211 */ /* 0x000fe200078008ff */
[----:B------:R0:W4:Y:S01]  /*02c0*/  LDG.E.U16 R9, desc[UR60][R18.64] ;  /* 0x0000003c12097981 */ /* 0x000122000c1e1500 */
[----:B-1----:R-:W-:-:S02]  /*02d0*/  IMAD R15, R10, 0x4, R13 ;  /* 0x000000040a0f7824 */ /* 0x002fc400078e020d */
[-C--:B------:R-:W-:Y:S02]  /*02e0*/  LEA.HI.X.SX32 R23, R11, R2.reuse, 0x1, P0 ;  /* 0x000000020b177211 */ /* 0x080fe400000f0eff */
[-C--:B------:R-:W-:Y:S01]  /*02f0*/  LEA R26, P0, R13, R5.reuse, 0x1 ;  /* 0x000000050d1a7211 */ /* 0x080fe200078008ff */
[C---:B------:R-:W-:Y:S01]  /*0300*/  IMAD R17, R10.reuse, 0x4, R15 ;  /* 0x000000040a117824 */ /* 0x040fe200078e020f */
[-C--:B------:R-:W-:Y:S01]  /*0310*/  LEA R24, P1, R25, R5.reuse, 0x1 ;  /* 0x0000000519187211 */ /* 0x080fe200078208ff */
[----:B------:R1:W5:Y:S01]  /*0320*/  LDG.E.U16 R11, desc[UR60][R20.64] ;  /* 0x0000003c140b7981 */ /* 0x000362000c1e1500 */
[-C--:B------:R-:W-:Y:S01]  /*0330*/  LEA.HI.X.SX32 R27, R13, R2.reuse, 0x1, P0 ;  /* 0x000000020d1b7211 */ /* 0x080fe200000f0eff */
[C---:B------:R-:W-:Y:S01]  /*0340*/  IMAD R29, R10.reuse, 0x4, R17 ;  /* 0x000000040a1d7824 */ /* 0x040fe200078e0211 */
[-C--:B0-----:R-:W-:Y:S01]  /*0350*/  LEA R18, P0, R15, R5.reuse, 0x1 ;  /* 0x000000050f127211 */ /* 0x081fe200078008ff */
[----:B------:R0:W4:Y:S01]  /*0360*/  LDG.E.U16 R12, desc[UR60][R22.64] ;  /* 0x0000003c160c7981 */ /* 0x000122000c1e1500 */
[-C--:B------:R-:W-:Y:S01]  /*0370*/  LEA.HI.X.SX32 R25, R25, R2.reuse, 0x1, P1 ;  /* 0x0000000219197211 */ /* 0x080fe200008f0eff */
[----:B------:R-:W-:Y:S01]  /*0380*/  IMAD R31, R10, 0x4, R29 ;  /* 0x000000040a1f7824 */ /* 0x000fe200078e021d */
[----:B------:R-:W-:Y:S01]  /*0390*/  LEA.HI.X.SX32 R19, R15, R2, 0x1, P0 ;  /* 0x000000020f137211 */ /* 0x000fe200000f0eff */
[----:B------:R-:W4:Y:S01]  /*03a0*/  LDG.E.U16 R14, desc[UR60][R26.64] ;  /* 0x0000003c1a0e7981 */ /* 0x000f22000c1e1500 */
[----:B-1----:R-:W-:-:S03]  /*03b0*/  LEA R20, P0, R17, R5, 0x1 ;  /* 0x0000000511147211 */ /* 0x002fc600078008ff */
[----:B------:R1:W4:Y:S01]  /*03c0*/  LDG.E.U16 R13, desc[UR60][R24.64] ;  /* 0x0000003c180d7981 */ /* 0x000322000c1e1500 */
[-C--:B------:R-:W-:Y:S02]  /*03d0*/  LEA.HI.X.SX32 R21, R17, R2.reuse, 0x1, P0 ;  /* 0x0000000211157211 */ /* 0x080fe400000f0eff */
[CC--:B0-----:R-:W-:Y:S01]  /*03e0*/  LEA R22, P0, R31.reuse, R5.reuse, 0x1 ;  /* 0x000000051f167211 */ /* 0x0c1fe200078008ff */
[----:B------:R-:W4:Y:S01]  /*03f0*/  LDG.E.U16 R15, desc[UR60][R18.64] ;  /* 0x0000003c120f7981 */ /* 0x000f22000c1e1500 */
[C---:B-1----:R-:W-:Y:S02]  /*0400*/  IMAD R25, R10.reuse, 0x4, R31 ;  /* 0x000000040a197824 */ /* 0x042fe400078e021f */
[----:B------:R-:W-:Y:S01]  /*0410*/  LEA.HI.X.SX32 R23, R31, R2, 0x1, P0 ;  /* 0x000000021f177211 */ /* 0x000fe200000f0eff */
[----:B------:R0:W4:Y:S01]  /*0420*/  LDG.E.U16 R16, desc[UR60][R20.64] ;  /* 0x0000003c14107981 */ /* 0x000122000c1e1500 */
[----:B------:R-:W-:Y:S01]  /*0430*/  IMAD R27, R10, 0x4, R25 ;  /* 0x000000040a1b7824 */ /* 0x000fe200078e0219 */
[----:B------:R-:W-:-:S02]  /*0440*/  LEA R24, P0, R25, R5, 0x1 ;  /* 0x0000000519187211 */ /* 0x000fc400078008ff */
[----:B------:R1:W4:Y:S01]  /*0450*/  LDG.E.U16 R18, desc[UR60][R22.64] ;  /* 0x0000003c16127981 */ /* 0x000322000c1e1500 */
[C---:B------:R-:W-:Y:S01]  /*0460*/  IMAD R31, R10.reuse, 0x4, R27 ;  /* 0x000000040a1f7824 */ /* 0x040fe200078e021b */
[-C--:B------:R-:W-:Y:S02]  /*0470*/  LEA.HI.X.SX32 R25, R25, R2.reuse, 0x1, P0 ;  /* 0x0000000219197211 */ /* 0x080fe400000f0eff */
[-C--:B------:R-:W-:Y:S01]  /*0480*/  LEA R26, P0, R27, R5.reuse, 0x1 ;  /* 0x000000051b1a7211 */ /* 0x080fe200078008ff */
[C---:B------:R-:W-:Y:S01]  /*0490*/  IMAD R33, R10.reuse, 0x4, R31 ;  /* 0x000000040a217824 */ /* 0x040fe200078e021f */
[----:B------:R-:W-:Y:S01]  /*04a0*/  LEA R28, P1, R29, R5, 0x1 ;  /* 0x000000051d1c7211 */ /* 0x000fe200078208ff */
[----:B------:R-:W4:Y:S01]  /*04b0*/  LDG.E.U16 R19, desc[UR60][R24.64] ;  /* 0x0000003c18137981 */ /* 0x000f22000c1e1500 */
[-C--:B------:R-:W-:Y:S01]  /*04c0*/  LEA.HI.X.SX32 R27, R27, R2.reuse, 0x1, P0 ;  /* 0x000000021b1b7211 */ /* 0x080fe200000f0eff */
[----:B0-----:R-:W-:Y:S01]  /*04d0*/  IMAD R21, R10, 0x4, R33 ;  /* 0x000000040a157824 */ /* 0x001fe200078e0221 */
[----:B------:R-:W-:-:S02]  /*04e0*/  LEA.HI.X.SX32 R29, R29, R2, 0x1, P1 ;  /* 0x000000021d1d7211 */ /* 0x000fc400008f0eff */
[CC--:B------:R-:W-:Y:S01]  /*04f0*/  LEA R32, P0, R33.reuse, R5.reuse, 0x1 ;  /* 0x0000000521207211 */ /* 0x0c0fe200078008ff */
[----:B------:R-:W4:Y:S03]  /*0500*/  LDG.E.U16 R20, desc[UR60][R26.64] ;  /* 0x0000003c1a147981 */ /* 0x000f26000c1e1500 */
[-C--:B------:R-:W-:Y:S01]  /*0510*/  LEA.HI.X.SX32 R33, R33, R2.reuse, 0x1, P0 ;  /* 0x0000000221217211 */ /* 0x080fe200000f0eff */
[----:B------:R0:W4:Y:S01]  /*0520*/  LDG.E.U16 R17, desc[UR60][R28.64] ;  /* 0x0000003c1c117981 */ /* 0x000122000c1e1500 */
[-C--:B-1----:R-:W-:Y:S02]  /*0530*/  LEA R22, P0, R21, R5.reuse, 0x1 ;  /* 0x0000000515167211 */ /* 0x082fe400078008ff */
[----:B------:R-:W-:Y:S01]  /*0540*/  LEA R30, P1, R31, R5, 0x1 ;  /* 0x000000051f1e7211 */ /* 0x000fe200078208ff */
[----:B------:R1:W4:Y:S01]  /*0550*/  LDG.E.U16 R40, desc[UR60][R32.64] ;  /* 0x0000003c20287981 */ /* 0x000322000c1e1500 */
[-C--:B------:R-:W-:Y:S01]  /*0560*/  LEA.HI.X.SX32 R23, R21, R2.reuse, 0x1, P0 ;  /* 0x0000000215177211 */ /* 0x080fe200000f0eff */
[----:B0-----:R-:W-:Y:S01]  /*0570*/  IMAD R29, R10, 0x4, R21 ;  /* 0x000000040a1d7824 */ /* 0x001fe200078e0215 */
[----:B------:R-:W-:-:S03]  /*0580*/  LEA.HI.X.SX32 R31, R31, R2, 0x1, P1 ;  /* 0x000000021f1f7211 */ /* 0x000fc600008f0eff */
[----:B------:R-:W4:Y:S01]  /*0590*/  LDG.E.U16 R42, desc[UR60][R22.64] ;  /* 0x0000003c162a7981 */ /* 0x000f22000c1e1500 */
[C---:B------:R-:W-:Y:S01]  /*05a0*/  IMAD R21, R10.reuse, 0x4, R29 ;  /* 0x000000040a157824 */ /* 0x040fe200078e021d */
[-C--:B------:R-:W-:Y:S02]  /*05b0*/  LEA R24, P0, R29, R5.reuse, 0x1 ;  /* 0x000000051d187211 */ /* 0x080fe400078008ff */
[----:B------:R0:W4:Y:S01]  /*05c0*/  LDG.E.U16 R38, desc[UR60][R30.64] ;  /* 0x0000003c1e267981 */ /* 0x000122000c1e1500 */
[C---:B------:R-:W-:Y:S01]  /*05d0*/  IMAD R35, R10.reuse, 0x4, R21 ;  /* 0x000000040a237824 */ /* 0x040fe200078e0215 */
[-C--:B------:R-:W-:Y:S02]  /*05e0*/  LEA R28, P1, R21, R5.reuse, 0x1 ;  /* 0x00000005151c7211 */ /* 0x080fe400078208ff */
[-C--:B------:R-:W-:Y:S02]  /*05f0*/  LEA.HI.X.SX32 R25, R29, R2.reuse, 0x1, P0 ;  /* 0x000000021d197211 */ /* 0x080fe400000f0eff */
[-C--:B------:R-:W-:Y:S01]  /*0600*/  LEA.HI.X.SX32 R29, R21, R2.reuse, 0x1, P1 ;  /* 0x00000002151d7211 */ /* 0x080fe200008f0eff */
[C---:B------:R-:W-:Y:S01]  /*0610*/  IMAD R21, R10.reuse, 0x4, R35 ;  /* 0x000000040a157824 */ /* 0x040fe200078e0223 */
[CC--:B------:R-:W-:Y:S01]  /*0620*/  LEA R26, P0, R35.reuse, R5.reuse, 0x1 ;  /* 0x00000005231a7211 */ /* 0x0c0fe200078008ff */
[----:B------:R0:W4:Y:S03]  /*0630*/  LDG.E.U16 R44, desc[UR60][R24.64] ;  /* 0x0000003c182c7981 */ /* 0x000126000c1e1500 */
[-C--:B------:R-:W-:Y:S01]  /*0640*/  LEA.HI.X.SX32 R27, R35, R2.reuse, 0x1, P0 ;  /* 0x00000002231b7211 */ /* 0x080fe200000f0eff */
[C---:B-1----:R-:W-:Y:S01]  /*0650*/  IMAD R33, R10.reuse, 0x4, R21 ;  /* 0x000000040a217824 */ /* 0x042fe200078e0215 */
[CC--:B0-----:R-:W-:Y:S01]  /*0660*/  LEA R30, P0, R21.reuse, R5.reuse, 0x1 ;  /* 0x00000005151e7211 */ /* 0x0c1fe200078008ff */
[----:B------:R0:W4:Y:S03]  /*0670*/  LDG.E.U16 R46, desc[UR60][R28.64] ;  /* 0x0000003c1c2e7981 */ /* 0x000126000c1e1500 */
[-C--:B------:R-:W-:Y:S01]  /*0680*/  LEA.HI.X.SX32 R31, R21, R2.reuse, 0x1, P0 ;  /* 0x00000002151f7211 */ /* 0x080fe200000f0eff */
[C---:B------:R-:W-:Y:S01]  /*0690*/  IMAD R21, R10.reuse, 0x4, R33 ;  /* 0x000000040a157824 */ /* 0x040fe200078e0221 */
[-C--:B------:R-:W-:Y:S01]  /*06a0*/  LEA R22, P0, R33, R5.reuse, 0x1 ;  /* 0x0000000521167211 */ /* 0x080fe200078008ff */
[----:B------:R1:W4:Y:S02]  /*06b0*/  LDG.E.U16 R48, desc[UR60][R26.64] ;  /* 0x0000003c1a307981 */ /* 0x000324000c1e1500 */
[----:B------:R-:W-:Y:S01]  /*06c0*/  IMAD R35, R10, 0x4, R21 ;  /* 0x000000040a237824 */ /* 0x000fe200078e0215 */
[----:B------:R-:W-:Y:S01]  /*06d0*/  LEA R32, P1, R21, R5, 0x1 ;  /* 0x0000000515207211 */ /* 0x000fe200078208ff */
[----:B------:R1:W4:Y:S01]  /*06e0*/  LDG.E.U16 R50, desc[UR60][R30.64] ;  /* 0x0000003c1e327981 */ /* 0x000322000c1e1500 */
[----:B------:R-:W-:-:S02]  /*06f0*/  LEA.HI.X.SX32 R23, R33, R2, 0x1, P0 ;  /* 0x0000000221177211 */ /* 0x000fc400000f0eff */
[-C--:B------:R-:W-:Y:S01]  /*0700*/  LEA.HI.X.SX32 R33, R21, R2.reuse, 0x1, P1 ;  /* 0x0000000215217211 */ /* 0x080fe200008f0eff */
[C---:B------:R-:W-:Y:S01]  /*0710*/  IMAD R21, R10.reuse, 0x4, R35 ;  /* 0x000000040a157824 */ /* 0x040fe200078e0223 */
[CC--:B------:R-:W-:Y:S01]  /*0720*/  LEA R24, P0, R35.reuse, R5.reuse, 0x1 ;  /* 0x0000000523187211 */ /* 0x0c0fe200078008ff */
[----:B------:R1:W4:Y:S03]  /*0730*/  LDG.E.U16 R52, desc[UR60][R22.64] ;  /* 0x0000003c16347981 */ /* 0x000326000c1e1500 */
[-C--:B------:R-:W-:Y:S01]  /*0740*/  LEA.HI.X.SX32 R25, R35, R2.reuse, 0x1, P0 ;  /* 0x0000000223197211 */ /* 0x080fe200000f0eff */
[C---:B0-----:R-:W-:Y:S01]  /*0750*/  IMAD R29, R10.reuse, 0x4, R21 ;  /* 0x000000040a1d7824 */ /* 0x041fe200078e0215 */
[CC--:B-1----:R-:W-:Y:S01]  /*0760*/  LEA R26, P0, R21.reuse, R5.reuse, 0x1 ;  /* 0x00000005151a7211 */ /* 0x0c2fe200078008ff */
        /* <DEDUP_REMOVED lines=21> */
[C---:B------:R-:W-:Y:S01]  /*08c0*/  IMAD R35, R10.reuse, 0x4, R21 ;  /* 0x000000040a237824 */ /* 0x040fe200078e0215 */
[----:B------:R-:W-:Y:S01]  /*08d0*/  LEA R32, P1, R21, R5, 0x1 ;  /* 0x0000000515207211 */ /* 0x000fe200078208ff */
[----:B------:R1:W4:Y:S02]  /*08e0*/  LDG.E.U16 R60, desc[UR60][R24.64] ;  /* 0x0000003c183c7981 */ /* 0x000324000c1e1500 */
[----:B------:R-:W-:Y:S01]  /*08f0*/  IMAD R37, R10, 0x4, R35 ;  /* 0x000000040a257824 */ /* 0x000fe200078e0223 */
[----:B------:R-:W-:-:S02]  /*0900*/  LEA.HI.X.SX32 R27, R33, R2, 0x1, P0 ;  /* 0x00000002211b7211 */ /* 0x000fc400000f0eff */
[-C--:B------:R-:W-:Y:S01]  /*0910*/  LEA.HI.X.SX32 R33, R21, R2.reuse, 0x1, P1 ;  /* 0x0000000215217211 */ /* 0x080fe200008f0eff */
[C---:B------:R-:W-:Y:S01]  /*0920*/  IMAD R21, R10.reuse, 0x4, R37 ;  /* 0x000000040a157824 */ /* 0x040fe200078e0225 */
[CC--:B------:R-:W-:Y:S01]  /*0930*/  LEA R28, P0, R35.reuse, R5.reuse, 0x1 ;  /* 0x00000005231c7211 */ /* 0x0c0fe200078008ff */
[----:B------:R1:W4:Y:S02]  /*0940*/  LDG.E.U16 R61, desc[UR60][R26.64] ;  /* 0x0000003c1a3d7981 */ /* 0x000324000c1e1500 */
[C---:B0-----:R-:W-:Y:S01]  /*0950*/  IMAD R31, R10.reuse, 0x4, R21 ;  /* 0x000000040a1f7824 */ /* 0x041fe200078e0215 */
[-C--:B------:R-:W-:Y:S01]  /*0960*/  LEA.HI.X.SX32 R29, R35, R2.reuse, 0x1, P0 ;  /* 0x00000002231d7211 */ /* 0x080fe200000f0eff */
[----:B------:R0:W4:Y:S01]  /*0970*/  LDG.E.U16 R62, desc[UR60][R32.64] ;  /* 0x0000003c203e7981 */ /* 0x000122000c1e1500 */
[CC--:B-1----:R-:W-:Y:S01]  /*0980*/  LEA R22, P0, R37.reuse, R5.reuse, 0x1 ;  /* 0x0000000525167211 */ /* 0x0c2fe200078008ff */
[C---:B------:R-:W-:Y:S02]  /*0990*/  IMAD R35, R10.reuse, 0x4, R31 ;  /* 0x000000040a237824 */ /* 0x040fe400078e021f */
[----:B------:R1:W4:Y:S01]  /*09a0*/  LDG.E.U16 R63, desc[UR60][R28.64] ;  /* 0x0000003c1c3f7981 */ /* 0x000322000c1e1500 */
[----:B------:R-:W-:Y:S01]  /*09b0*/  LEA.HI.X.SX32 R23, R37, R2, 0x1, P0 ;  /* 0x0000000225177211 */ /* 0x000fe200000f0eff */
[----:B------:R-:W-:Y:S01]  /*09c0*/  IMAD R37, R10, 0x4, R35 ;  /* 0x000000040a257824 */ /* 0x000fe200078e0223 */
[----:B------:R-:W-:-:S03]  /*09d0*/  LEA R24, P0, R21, R5, 0x1 ;  /* 0x0000000515187211 */ /* 0x000fc600078008ff */
[----:B------:R1:W4:Y:S01]  /*09e0*/  LDG.E.U16 R64, desc[UR60][R22.64] ;  /* 0x0000003c16407981 */ /* 0x000322000c1e1500 */
[----:B------:R-:W-:Y:S01]  /*09f0*/  LEA.HI.X.SX32 R25, R21, R2, 0x1, P0 ;  /* 0x0000000215197211 */ /* 0x000fe200000f0eff */
[----:B------:R-:W-:Y:S01]  /*0a00*/  IMAD R21, R10, 0x4, R37 ;  /* 0x000000040a157824 */ /* 0x000fe200078e0225 */
[----:B------:R-:W-:-:S03]  /*0a10*/  LEA R26, P0, R35, R5, 0x1 ;  /* 0x00000005231a7211 */ /* 0x000fc600078008ff */
[C---:B0-----:R-:W-:Y:S01]  /*0a20*/  IMAD R33, R10.reuse, 0x4, R21 ;  /* 0x000000040a217824 */ /* 0x041fe200078e0215 */
[-C--:B------:R-:W-:Y:S01]  /*0a30*/  LEA.HI.X.SX32 R27, R35, R2.reuse, 0x1, P0 ;  /* 0x00000002231b7211 */ /* 0x080fe200000f0eff */
[----:B------:R0:W4:Y:S02]  /*0a40*/  LDG.E.U16 R65, desc[UR60][R24.64] ;  /* 0x0000003c18417981 */ /* 0x000124000c1e1500 */
[C---:B------:R-:W-:Y:S01]  /*0a50*/  IMAD R35, R10.reuse, 0x4, R33 ;  /* 0x000000040a237824 */ /* 0x040fe200078e0221 */
[C---:B-1----:R-:W-:Y:S01]  /*0a60*/  LEA R28, P0, R37.reuse, R5, 0x1 ;  /* 0x00000005251c7211 */ /* 0x042fe200078008ff */
[----:B------:R1:W4:Y:S02]  /*0a70*/  LDG.E.U16 R67, desc[UR60][R26.64] ;  /* 0x0000003c1a437981 */ /* 0x000324000c1e1500 */
[----:B------:R-:W-:Y:S01]  /*0a80*/  IMAD R39, R10, 0x4, R35 ;  /* 0x000000040a277824 */ /* 0x000fe200078e0223 */
[----:B------:R-:W-:-:S03]  /*0a90*/  LEA.HI.X.SX32 R29, R37, R2, 0x1, P0 ;  /* 0x00000002251d7211 */ /* 0x000fc600000f0eff */
[C---:B------:R-:W-:Y:S01]  /*0aa0*/  IMAD R37, R10.reuse, 0x4, R39 ;  /* 0x000000040a257824 */ /* 0x040fe200078e0227 */
[C---:B------:R-:W-:Y:S01]  /*0ab0*/  LEA R22, P0, R21.reuse, R5, 0x1 ;  /* 0x0000000515167211 */ /* 0x040fe200078008ff */
[----:B------:R1:W4:Y:S02]  /*0ac0*/  LDG.E.U16 R68, desc[UR60][R28.64] ;  /* 0x0000003c1c447981 */ /* 0x000324000c1e1500 */
[----:B------:R-:W-:Y:S01]  /*0ad0*/  IMAD R41, R10, 0x4, R37 ;  /* 0x000000040a297824 */ /* 0x000fe200078e0225 */
[----:B------:R-:W-:-:S03]  /*0ae0*/  LEA.HI.X.SX32 R23, R21, R2, 0x1, P0 ;  /* 0x0000000215177211 */ /* 0x000fc600000f0eff */
[C---:B------:R-:W-:Y:S01]  /*0af0*/  IMAD R21, R10.reuse, 0x4, R41 ;  /* 0x000000040a157824 */ /* 0x040fe200078e0229 */
[CC--:B0-----:R-:W-:Y:S01]  /*0b00*/  LEA R24, P0, R35.reuse, R5.reuse, 0x1 ;  /* 0x0000000523187211 */ /* 0x0c1fe200078008ff */
[----:B------:R0:W4:Y:S02]  /*0b10*/  LDG.E.U16 R69, desc[UR60][R22.64] ;  /* 0x0000003c16457981 */ /* 0x000124000c1e1500 */
[C---:B------:R-:W-:Y:S01]  /*0b20*/  IMAD R43, R10.reuse, 0x4, R21 ;  /* 0x000000040a2b7824 */ /* 0x040fe200078e0215 */
[-C--:B------:R-:W-:Y:S02]  /*0b30*/  LEA.HI.X.SX32 R25, R35, R2.reuse, 0x1, P0 ;  /* 0x0000000223197211 */ /* 0x080fe400000f0eff */
[-C--:B-1----:R-:W-:Y:S01]  /*0b40*/  LEA R26, P0, R39, R5.reuse, 0x1 ;  /* 0x00000005271a7211 */ /* 0x082fe200078008ff */
[C---:B------:R-:W-:Y:S01]  /*0b50*/  IMAD R35, R10.reuse, 0x4, R43 ;  /* 0x000000040a237824 */ /* 0x040fe200078e022b */
[----:B------:R-:W-:Y:S01]  /*0b60*/  LEA R30, P1, R31, R5, 0x1 ;  /* 0x000000051f1e7211 */ /* 0x000fe200078208ff */
[----:B------:R-:W4:Y:S01]  /*0b70*/  LDG.E.U16 R71, desc[UR60][R24.64] ;  /* 0x0000003c18477981 */ /* 0x000f22000c1e1500 */
[-C--:B------:R-:W-:Y:S01]  /*0b80*/  LEA.HI.X.SX32 R27, R39, R2.reuse, 0x1, P0 ;  /* 0x00000002271b7211 */ /* 0x080fe200000f0eff */
[----:B------:R-:W-:Y:S01]  /*0b90*/  IMAD R39, R10, 0x4, R35 ;  /* 0x000000040a277824 */ /* 0x000fe200078e0223 */
[----:B------:R-:W-:-:S02]  /*0ba0*/  LEA.HI.X.SX32 R31, R31, R2, 0x1, P1 ;  /* 0x000000021f1f7211 */ /* 0x000fc400008f0eff */
[-C--:B------:R-:W-:Y:S01]  /*0bb0*/  LEA R32, P1, R33, R5.reuse, 0x1 ;  /* 0x0000000521207211 */ /* 0x080fe200078208ff */
[C---:B------:R-:W-:Y:S01]  /*0bc0*/  IMAD R45, R10.reuse, 0x4, R39 ;  /* 0x000000040a2d7824 */ /* 0x040fe200078e0227 */
[-C--:B------:R-:W-:Y:S01]  /*0bd0*/  LEA R28, P0, R37, R5.reuse, 0x1 ;  /* 0x00000005251c7211 */ /* 0x080fe200078008ff */
[----:B------:R1:W4:Y:S01]  /*0be0*/  LDG.E.U16 R66, desc[UR60][R30.64] ;  /* 0x0000003c1e427981 */ /* 0x000322000c1e1500 */
[-C--:B------:R-:W-:Y:S02]  /*0bf0*/  LEA.HI.X.SX32 R33, R33, R2.reuse, 0x1, P1 ;  /* 0x0000000221217211 */ /* 0x080fe400008f0eff */
[-C--:B0-----:R-:W-:Y:S01]  /*0c00*/  LEA R22, P1, R41, R5.reuse, 0x1 ;  /* 0x0000000529167211 */ /* 0x081fe200078208ff */
[----:B------:R0:W4:Y:S01]  /*0c10*/  LDG.E.U16 R72, desc[UR60][R26.64] ;  /* 0x0000003c1a487981 */ /* 0x000122000c1e1500 */
[-C--:B------:R-:W-:Y:S01]  /*0c20*/  LEA.HI.X.SX32 R29, R37, R2.reuse, 0x1, P0 ;  /* 0x00000002251d7211 */ /* 0x080fe200000f0eff */
[C---:B------:R-:W-:Y:S01]  /*0c30*/  IMAD R37, R10.reuse, 0x4, R45 ;  /* 0x000000040a257824 */ /* 0x040fe200078e022d */
[----:B------:R-:W-:Y:S01]  /*0c40*/  LEA.HI.X.SX32 R23, R41, R2, 0x1, P1 ;  /* 0x0000000229177211 */ /* 0x000fe200008f0eff */
[----:B------:R0:W4:Y:S01]  /*0c50*/  LDG.E.U16 R70, desc[UR60][R32.64] ;  /* 0x0000003c20467981 */ /* 0x000122000c1e1500 */
[----:B-1----:R-:W-:Y:S01]  /*0c60*/  LEA R30, P0, R21, R5, 0x1 ;  /* 0x00000005151e7211 */ /* 0x002fe200078008ff */
[----:B------:R-:W-:-:S02]  /*0c70*/  IMAD R41, R10, 0x4, R37 ;  /* 0x000000040a297824 */ /* 0x000fc400078e0225 */
[----:B------:R1:W4:Y:S01]  /*0c80*/  LDG.E.U16 R74, desc[UR60][R22.64] ;  /* 0x0000003c164a7981 */ /* 0x000322000c1e1500 */
[-C--:B------:R-:W-:Y:S01]  /*0c90*/  LEA.HI.X.SX32 R31, R21, R2.reuse, 0x1, P0 ;  /* 0x00000002151f7211 */ /* 0x080fe200000f0eff */
[C---:B------:R-:W-:Y:S01]  /*0ca0*/  IMAD R21, R10.reuse, 0x4, R41 ;  /* 0x000000040a157824 */ /* 0x040fe200078e0229 */
[CC--:B------:R-:W-:Y:S01]  /*0cb0*/  LEA R24, P0, R43.reuse, R5.reuse, 0x1 ;  /* 0x000000052b187211 */ /* 0x0c0fe200078008ff */
[----:B------:R1:W4:Y:S03]  /*0cc0*/  LDG.E.U16 R73, desc[UR60][R28.64] ;  /* 0x0000003c1c497981 */ /* 0x000326000c1e1500 */
[-C--:B------:R-:W-:Y:S01]  /*0cd0*/  LEA.HI.X.SX32 R25, R43, R2.reuse, 0x1, P0 ;  /* 0x000000022b197211 */ /* 0x080fe200000f0eff */
[C---:B------:R-:W-:Y:S01]  /*0ce0*/  IMAD R43, R10.reuse, 0x4, R21 ;  /* 0x000000040a2b7824 */ /* 0x040fe200078e0215 */
[-C--:B0-----:R-:W-:Y:S01]  /*0cf0*/  LEA R26, P0, R35, R5.reuse, 0x1 ;  /* 0x00000005231a7211 */ /* 0x081fe200078008ff */
[----:B------:R0:W4:Y:S02]  /*0d00*/  LDG.E.U16 R75, desc[UR60][R30.64] ;  /* 0x0000003c1e4b7981 */ /* 0x000124000c1e1500 */
[C---:B------:R-:W-:Y:S01]  /*0d10*/  IMAD R47, R10.reuse, 0x4, R43 ;  /* 0x000000040a2f7824 */ /* 0x040fe200078e022b */
[----:B------:R-:W-:Y:S01]  /*0d20*/  LEA R32, P1, R39, R5, 0x1 ;  /* 0x0000000527207211 */ /* 0x000fe200078208ff */
[----:B------:R0:W4:Y:S02]  /*0d30*/  LDG.E.U16 R76, desc[UR60][R24.64] ;  /* 0x0000003c184c7981 */ /* 0x000124000c1e1500 */
[----:B------:R-:W-:Y:S01]  /*0d40*/  IMAD R49, R10, 0x4, R47 ;  /* 0x000000040a317824 */ /* 0x000fe200078e022f */
[----:B------:R-:W-:-:S03]  /*0d50*/  LEA.HI.X.SX32 R27, R35, R2, 0x1, P0 ;  /* 0x00000002231b7211 */ /* 0x000fc600000f0eff */
[C---:B------:R-:W-:Y:S01]  /*0d60*/  IMAD R35, R10.reuse, 0x4, R49 ;  /* 0x000000040a237824 */ /* 0x040fe200078e0231 */
[-C--:B-1----:R-:W-:Y:S01]  /*0d70*/  LEA R22, P0, R37, R5.reuse, 0x1 ;  /* 0x0000000525167211 */ /* 0x082fe200078008ff */
[----:B------:R1:W4:Y:S01]  /*0d80*/  LDG.E.U16 R77, desc[UR60][R26.64] ;  /* 0x0000003c1a4d7981 */ /* 0x000322000c1e1500 */
[-C--:B------:R-:W-:Y:S01]  /*0d90*/  LEA.HI.X.SX32 R33, R39, R2.reuse, 0x1, P1 ;  /* 0x0000000227217211 */ /* 0x080fe200008f0eff */
[C---:B------:R-:W-:Y:S01]  /*0da0*/  IMAD R39, R10.reuse, 0x4, R35 ;  /* 0x000000040a277824 */ /* 0x040fe200078e0223 */
[-C--:B------:R-:W-:Y:S02]  /*0db0*/  LEA.HI.X.SX32 R23, R37, R2.reuse, 0x1, P0 ;  /* 0x0000000225177211 */ /* 0x080fe400000f0eff */
[-C--:B------:R-:W-:Y:S01]  /*0dc0*/  LEA R28, P0, R21, R5.reuse, 0x1 ;  /* 0x00000005151c7211 */ /* 0x080fe200078008ff */
[C---:B------:R-:W-:Y:S01]  /*0dd0*/  IMAD R37, R10.reuse, 0x4, R39 ;  /* 0x000000040a257824 */ /* 0x040fe200078e0227 */
[-C--:B0-----:R-:W-:Y:S01]  /*0de0*/  LEA R30, P1, R47, R5.reuse, 0x1 ;  /* 0x000000052f1e7211 */ /* 0x081fe200078208ff */
[----:B------:R0:W4:Y:S01]  /*0df0*/  LDG.E.U16 R78, desc[UR60][R32.64] ;  /* 0x0000003c204e7981 */ /* 0x000122000c1e1500 */
[-C--:B------:R-:W-:Y:S01]  /*0e00*/  LEA.HI.X.SX32 R29, R21, R2.reuse, 0x1, P0 ;  /* 0x00000002151d7211 */ /* 0x080fe200000f0eff */
[C---:B------:R-:W-:Y:S01]  /*0e10*/  IMAD R21, R10.reuse, 0x4, R37 ;  /* 0x000000040a157824 */ /* 0x040fe200078e0225 */
[-C--:B------:R-:W-:Y:S01]  /*0e20*/  LEA.HI.X.SX32 R31, R47, R2.reuse, 0x1, P1 ;  /* 0x000000022f1f7211 */ /* 0x080fe200008f0eff */
[----:B------:R0:W4:Y:S02]  /*0e30*/  LDG.E.U16 R79, desc[UR60][R22.64] ;  /* 0x0000003c164f7981 */ /* 0x000124000c1e1500 */
[C---:B------:R-:W-:Y:S01]  /*0e40*/  IMAD R47, R10.reuse, 0x4, R21 ;  /* 0x000000040a2f7824 */ /* 0x040fe200078e0215 */
[CC--:B------:R-:W-:Y:S01]  /*0e50*/  LEA R24, P0, R35.reuse, R5.reuse, 0x1 ;  /* 0x0000000523187211 */ /* 0x0c0fe200078008ff */
[----:B------:R-:W4:Y:S02]  /*0e60*/  LDG.E.U16 R81, desc[UR60][R30.64] ;  /* 0x0000003c1e517981 */ /* 0x000f24000c1e1500 */
[C---:B------:R-:W-:Y:S01]  /*0e70*/  IMAD R51, R10.reuse, 0x4, R47 ;  /* 0x000000040a337824 */ /* 0x040fe200078e022f */
[-C--:B------:R-:W-:Y:S01]  /*0e80*/  LEA.HI.X.SX32 R25, R35, R2.reuse, 0x1, P0 ;  /* 0x0000000223197211 */ /* 0x080fe200000f0eff */
[----:B------:R-:W4:Y:S01]  /*0e90*/  LDG.E.U16 R80, desc[UR60][R28.64] ;  /* 0x0000003c1c507981 */ /* 0x000f22000c1e1500 */
[-C--:B-1----:R-:W-:Y:S01]  /*0ea0*/  LEA R26, P0, R37, R5.reuse, 0x1 ;  /* 0x00000005251a7211 */ /* 0x082fe200078008ff */
[----:B------:R-:W-:Y:S01]  /*0eb0*/  IMAD R35, R10, 0x4, R51 ;  /* 0x000000040a237824 */ /* 0x000fe200078e0233 */
[----:B0-----:R-:W-:Y:S01]  /*0ec0*/  LEA R32, P1, R47, R5, 0x1 ;  /* 0x000000052f207211 */ /* 0x001fe200078208ff */
[----:B------:R-:W4:Y:S01]  /*0ed0*/  LDG.E.U16 R82, desc[UR60][R24.64] ;  /* 0x0000003c18527981 */ /* 0x000f22000c1e1500 */
[----:B------:R-:W-:-:S02]  /*0ee0*/  LEA.HI.X.SX32 R27, R37, R2, 0x1, P0 ;  /* 0x00000002251b7211 */ /* 0x000fc400000f0eff */
[-C--:B------:R-:W-:Y:S01]  /*0ef0*/  LEA R34, P0, R35, R5.reuse, 0x1 ;  /* 0x0000000523227211 */ /* 0x080fe200078008ff */
[C---:B------:R-:W-:Y:S01]  /*0f00*/  IMAD R53, R10.reuse, 0x4, R35 ;  /* 0x000000040a357824 */ /* 0x040fe200078e0223 */
[-C--:B------:R-:W-:Y:S01]  /*0f10*/  LEA.HI.X.SX32 R33, R47, R2.reuse, 0x1, P1 ;  /* 0x000000022f217211 */ /* 0x080fe200008f0eff */
[----:B------:R0:W4:Y:S01]  /*0f20*/  LDG.E.U16 R83, desc[UR60][R26.64] ;  /* 0x0000003c1a537981 */ /* 0x000122000c1e1500 */
[-C--:B------:R-:W-:Y:S02]  /*0f30*/  LEA.HI.X.SX32 R35, R35, R2.reuse, 0x1, P0 ;  /* 0x0000000223237211 */ /* 0x080fe400000f0eff */
[C---:B------:R-:W-:Y:S01]  /*0f40*/  LEA R22, P0, R45.reuse, R5, 0x1 ;  /* 0x000000052d167211 */ /* 0x040fe200078008ff */
[----:B------:R-:W-:Y:S01]  /*0f50*/  IMAD R47, R10, 0x4, R53 ;  /* 0x000000040a2f7824 */ /* 0x000fe200078e0235 */
[----:B------:R1:W4:Y:S02]  /*0f60*/  LDG.E.U16 R84, desc[UR60][R32.64] ;  /* 0x0000003c20547981 */ /* 0x000324000c1e1500 */
[----:B------:R-:W-:-:S02]  /*0f70*/  LEA.HI.X.SX32 R23, R45, R2, 0x1, P0 ;  /* 0x000000022d177211 */ /* 0x000fc400000f0eff */
[----:B------:R-:W4:Y:S01]  /*0f80*/  LDG.E.U16 R85, desc[UR60][R34.64] ;  /* 0x0000003c22557981 */ /* 0x000f22000c1e1500 */
[-C--:B0-----:R-:W-:Y:S02]  /*0f90*/  LEA R26, P0, R43, R5.reuse, 0x1 ;  /* 0x000000052b1a7211 */ /* 0x081fe400078008ff */
[-C--:B------:R-:W-:Y:S02]  /*0fa0*/  LEA R36, P1, R47, R5.reuse, 0x1 ;  /* 0x000000052f247211 */ /* 0x080fe400078208ff */
[-C--:B------:R-:W-:Y:S02]  /*0fb0*/  LEA.HI.X.SX32 R27, R43, R2.reuse, 0x1, P0 ;  /* 0x000000022b1b7211 */ /* 0x080fe400000f0eff */
[-C--:B------:R-:W-:Y:S02]  /*0fc0*/  LEA R30, P0, R39, R5.reuse, 0x1 ;  /* 0x00000005271e7211 */ /* 0x080fe400078008ff */
[-C--:B------:R-:W-:Y:S01]  /*0fd0*/  LEA.HI.X.SX32 R37, R47, R2.reuse, 0x1, P1 ;  /* 0x000000022f257211 */ /* 0x080fe200008f0eff */
[----:B------:R-:W-:Y:S01]  /*0fe0*/  IMAD R10, R10, 0x4, R47 ;  /* 0x000000040a0a7824 */ /* 0x000fe200078e022f */
[----:B------:R-:W-:Y:S01]  /*0ff0*/  LEA R24, P1, R41, R5, 0x1 ;  /* 0x0000000529187211 */ /* 0x000fe200078208ff */
[----:B------:R-:W4:Y:S01]  /*1000*/  LDG.E.U16 R26, desc[UR60][R26.64] ;  /* 0x0000003c1a1a7981 */ /* 0x000f22000c1e1500 */
[----:B------:R-:W-:-:S02]  /*1010*/  LEA.HI.X.SX32 R31, R39, R2, 0x1, P0 ;  /* 0x00000002271f7211 */ /* 0x000fc400000f0eff */
[-C--:B-1----:R-:W-:Y:S01]  /*1020*/  LEA R32, P0, R21, R5.reuse, 0x1 ;  /* 0x0000000515207211 */ /* 0x082fe200078008ff */
[----:B------:R-:W4:Y:S01]  /*1030*/  LDG.E.U16 R36, desc[UR60][R36.64] ;  /* 0x0000003c24247981 */ /* 0x000f22000c1e1500 */
[-C--:B------:R-:W-:Y:S02]  /*1040*/  LEA.HI.X.SX32 R25, R41, R2.reuse, 0x1, P1 ;  /* 0x0000000229197211 */ /* 0x080fe400008f0eff */
[----:B------:R-:W-:Y:S01]  /*1050*/  LEA.HI.X.SX32 R33, R21, R2, 0x1, P0 ;  /* 0x0000000215217211 */ /* 0x000fe200000f0eff */
[----:B------:R0:W4:Y:S01]  /*1060*/  LDG.E.U16 R41, desc[UR60][R22.64] ;  /* 0x0000003c16297981 */ /* 0x000122000c1e1500 */
[----:B------:R-:W-:-:S03]  /*1070*/  LEA R28, P1, R49, R5, 0x1 ;  /* 0x00000005311c7211 */ /* 0x000fc600078208ff */
[----:B------:R1:W4:Y:S04]  /*1080*/  LDG.E.U16 R43, desc[UR60][R24.64] ;  /* 0x0000003c182b7981 */ /* 0x000328000c1e1500 */
[----:B------:R-:W4:Y:S01]  /*1090*/  LDG.E.U16 R30, desc[UR60][R30.64] ;  /* 0x0000003c1e1e7981 */ /* 0x000f22000c1e1500 */
[----:B0-----:R-:W-:-:S03]  /*10a0*/  LEA R22, P0, R53, R5, 0x1 ;  /* 0x0000000535167211 */ /* 0x001fc600078008ff */
[----:B------:R-:W4:Y:S01]  /*10b0*/  LDG.E.U16 R32, desc[UR60][R32.64] ;  /* 0x0000003c20207981 */ /* 0x000f22000c1e1500 */
[----:B------:R-:W-:-:S05]  /*10c0*/  LEA.HI.X.SX32 R23, R53, R2, 0x1, P0 ;  /* 0x0000000235177211 */ /* 0x000fca00000f0eff */
[----:B------:R-:W4:Y:S01]  /*10d0*/  LDG.E.U16 R22, desc[UR60][R22.64] ;  /* 0x0000003c16167981 */ /* 0x000f22000c1e1500 */
[----:B------:R-:W-:Y:S02]  /*10e0*/  LEA.HI.X.SX32 R29, R49, R2, 0x1, P1 ;  /* 0x00000002311d7211 */ /* 0x000fe400008f0eff */
[----:B------:R-:W-:-:S03]  /*10f0*/  LEA R34, P1, R51, R5, 0x1 ;  /* 0x0000000533227211 */ /* 0x000fc600078208ff */
[----:B------:R-:W4:Y:S01]  /*1100*/  LDG.E.U16 R28, desc[UR60][R28.64] ;  /* 0x0000003c1c1c7981 */ /* 0x000f22000c1e1500 */
[----:B------:R-:W-:Y:S02]  /*1110*/  LEA.HI.X.SX32 R35, R51, R2, 0x1, P1 ;  /* 0x0000000233237211 */ /* 0x000fe400008f0eff */
[----:B-1----:R-:W-:-:S03]  /*1120*/  LEA R24, P1, R10, R5, 0x1 ;  /* 0x000000050a187211 */ /* 0x002fc600078208ff */
[----:B------:R-:W4:Y:S01]  /*1130*/  LDG.E.U16 R34, desc[UR60][R34.64] ;  /* 0x0000003c22227981 */ /* 0x000f22000c1e1500 */
[----:B------:R-:W-:-:S05]  /*1140*/  LEA.HI.X.SX32 R25, R10, R2, 0x1, P1 ;  /* 0x000000020a197211 */ /* 0x000fca00008f0eff */
[----:B------:R0:W4:Y:S01]  /*1150*/  LDG.E.U16 R29, desc[UR60][R24.64] ;  /* 0x0000003c181d7981 */ /* 0x000122000c1e1500 */
[----:B------:R-:W1:Y:S01]  /*1160*/  S2R R37, SR_CgaCtaId ;  /* 0x0000000000257919 */ /* 0x000e620000008800 */
[C---:B------:R-:W-:Y:S02]  /*1170*/  LOP3.LUT R10, R88.reuse, 0xff, RZ, 0xc0, !PT ;  /* 0x000000ff580a7812 */ /* 0x040fe400078ec0ff */
[----:B------:R-:W-:-:S03]  /*1180*/  LOP3.LUT R21, R88, 0xc0, RZ, 0xc0, !PT ;  /* 0x000000c058157812 */ /* 0x000fc600078ec0ff */
[----:B------:R-:W-:Y:S01]  /*1190*/  IMAD.SHL.U32 R2, R10, 0x2, RZ ;  /* 0x000000020a027824 */ /* 0x000fe200078e00ff */
[----:B------:R-:W-:Y:S01]  /*11a0*/  SHF.R.U32.HI R5, RZ, 0x2, R21 ;  /* 0x00000002ff057819 */ /* 0x000fe20000011615 */
[----:B------:R-:W-:-:S03]  /*11b0*/  IMAD.SHL.U32 R27, R88, 0x200, RZ ;  /* 0x00000200581b7824 */ /* 0x000fc600078e00ff */
[----:B------:R-:W-:Y:S01]  /*11c0*/  LOP3.LUT R5, R2, R5, RZ, 0x3c, !PT ;  /* 0x0000000502057212 */ /* 0x000fe200078e3cff */
[C---:B------:R-:W-:Y:S01]  /*11d0*/  IMAD.SHL.U32 R2, R88.reuse, 0x8, RZ ;  /* 0x0000000858027824 */ /* 0x040fe200078e00ff */
[----:B------:R-:W-:Y:S01]  /*11e0*/  LOP3.LUT R27, R27, 0x3000, RZ, 0xc0, !PT ;  /* 0x000030001b1b7812 */ /* 0x000fe200078ec0ff */
[C---:B------:R-:W-:Y:S02]  /*11f0*/  IMAD.SHL.U32 R86, R88.reuse, 0x20, RZ ;  /* 0x0000002058567824 */ /* 0x040fe400078e00ff */
[----:B0-----:R-:W-:Y:S01]  /*1200*/  IMAD.SHL.U32 R24, R88, 0x4, RZ ;  /* 0x0000000458187824 */ /* 0x001fe200078e00ff */
[----:B------:R-:W-:Y:S01]  /*1210*/  LOP3.LUT R23, R2, 0x300, RZ, 0xc0, !PT ;  /* 0x0000030002177812 */ /* 0x000fe200078ec0ff */
[----:B------:R-:W-:Y:S01]  /*1220*/  IMAD.SHL.U32 R25, R88, 0x800, RZ ;  /* 0x0000080058197824 */ /* 0x000fe200078e00ff */
[----:B------:R-:W-:Y:S02]  /*1230*/  LOP3.LUT R31, R2, 0x38, RZ, 0xc0, !PT ;  /* 0x00000038021f7812 */ /* 0x000fe400078ec0ff */
[----:B------:R-:W-:Y:S01]  /*1240*/  LOP3.LUT R27, R27, 0x60, R86, 0xf8, !PT ;  /* 0x000000601b1b7812 */ /* 0x000fe200078ef856 */
[----:B------:R-:W-:Y:S01]  /*1250*/  IMAD.SHL.U32 R86, R88, 0x10, RZ ;  /* 0x0000001058567824 */ /* 0x000fe200078e00ff */
[----:B------:R-:W-:-:S02]  /*1260*/  LOP3.LUT R2, R24, 0xc0, RZ, 0xc0, !PT ;  /* 0x000000c018027812 */ /* 0x000fc400078ec0ff */
[----:B------:R-:W-:Y:S02]  /*1270*/  LOP3.LUT R24, R23, 0x70, R24, 0xf8, !PT ;  /* 0x0000007017187812 */ /* 0x000fe400078ef818 */
[----:B------:R-:W-:Y:S02]  /*1280*/  LOP3.LUT R25, R25, 0x3000, RZ, 0xc0, !PT ;  /* 0x0000300019197812 */ /* 0x000fe400078ec0ff */
[----:B------:R-:W-:Y:S02]  /*1290*/  LOP3.LUT R23, R88, 0x80, RZ, 0xc0, !PT ;  /* 0x0000008058177812 */ /* 0x000fe400078ec0ff */
[----:B-1----:R-:W-:Y:S02]  /*12a0*/  LEA R148, R37, R148, 0x18 ;  /* 0x0000009425947211 */ /* 0x002fe400078ec0ff */
[----:B------:R-:W-:Y:S02]  /*12b0*/  LOP3.LUT R86, R25, 0x7f0, R86, 0xf8, !PT ;  /* 0x000007f019567812 */ /* 0x000fe400078ef856 */
[----:B------:R-:W-:Y:S01]  /*12c0*/  SHF.R.U32.HI R149, RZ, 0x2, R23 ;  /* 0x00000002ff957819 */ /* 0x000fe20000011617 */
[----:B------:R-:W-:-:S02]  /*12d0*/  IMAD R25, R23, 0x10, R148 ;  /* 0x0000001017197824 */ /* 0x000fc400078e0294 */
[C---:B------:R-:W-:Y:S01]  /*12e0*/  IMAD.IADD R23, R5.reuse, 0x1, R148 ;  /* 0x0000000105177824 */ /* 0x040fe200078e0294 */
[----:B------:R-:W-:-:S04]  /*12f0*/  LOP3.LUT R5, R5, 0x40, RZ, 0x3c, !PT ;  /* 0x0000004005057812 */ /* 0x000fc800078e3cff */
[----:B---3--:R0:W-:Y:S04]  /*1300*/  STS.U16 [R23+0x400], R6 ;  /* 0x0004000617007388 */ /* 0x0081e80000000400 */
[----:B--2---:R-:W-:Y:S01]  /*1310*/  STS.U16 [R23], R4 ;  /* 0x0000000417007388 */ /* 0x004fe20000000400 */
[----:B0-----:R-:W-:-:S03]  /*1320*/  IMAD.IADD R6, R148, 0x1, R5 ;  /* 0x0000000194067824 */ /* 0x001fc600078e0205 */
[----:B-----5:R-:W-:Y:S04]  /*1330*/  STS.U16 [R23+0x800], R11 ;  /* 0x0008000b17007388 */ /* 0x020fe80000000400 */
[----:B----4-:R-:W-:Y:S04]  /*1340*/  STS.U16 [R23+0xc00], R13 ;  /* 0x000c000d17007388 */ /* 0x010fe80000000400 */
[----:B------:R-:W-:Y:S04]  /*1350*/  STS.U16 [R23+0x1000], R15 ;  /* 0x0010000f17007388 */ /* 0x000fe80000000400 */
        /* <DEDUP_REMOVED lines=9> */
[----:B------:R-:W-:Y:S01]  /*13f0*/  STS.U16 [R23+0x3800], R60 ;  /* 0x0038003c17007388 */ /* 0x000fe20000000400 */
[----:B------:R-:W-:-:S03]  /*1400*/  ISETP.GE.AND P1, PT, R150, 0x1, PT ;  /* 0x000000019600780c */ /* 0x000fc60003f26270 */
[----:B------:R-:W-:Y:S04]  /*1410*/  STS.U16 [R23+0x3c00], R62 ;  /* 0x003c003e17007388 */ /* 0x000fe80000000400 */
[----:B------:R-:W-:Y:S01]  /*1420*/  STS.U16 [R23+0x4000], R64 ;  /* 0x0040004017007388 */ /* 0x000fe20000000400 */
[----:B------:R-:W-:Y:S02]  /*1430*/  IADD3 R31, R2, R148, R31 ;  /* 0x00000094021f7210 */ /* 0x000fe40007ffe01f */
[----:B------:R-:W-:Y:S02]  /*1440*/  SHF.R.U32.HI R2, RZ, 0x1, R88 ;  /* 0x00000001ff027819 */ /* 0x000fe40000011658 */
[----:B------:R-:W-:Y:S01]  /*1450*/  LOP3.LUT R24, R27, R24, RZ, 0x3c, !PT ;  /* 0x000000181b187212 */ /* 0x000fe200078e3cff */
[----:B------:R-:W-:Y:S01]  /*1460*/  STS.U16 [R23+0x4800], R68 ;  /* 0x0048004417007388 */ /* 0x000fe20000000400 */
[----:B------:R-:W-:-:S03]  /*1470*/  LOP3.LUT R2, R2, 0x4, RZ, 0xc0, !PT ;  /* 0x0000000402027812 */ /* 0x000fc600078ec0ff */
[----:B------:R-:W-:Y:S01]  /*1480*/  IMAD.IADD R96, R24, 0x1, R25 ;  /* 0x0000000118607824 */ /* 0x000fe200078e0219 */
[----:B------:R-:W-:Y:S01]  /*1490*/  LOP3.LUT R149, R86, R149, RZ, 0x3c, !PT ;  /* 0x0000009556957212 */ /* 0x000fe200078e3cff */
        /* <DEDUP_REMOVED lines=21> */
[----:B------:R0:W-:Y:S01]  /*15f0*/  STS.U16 [R6+0x600], R9 ;  /* 0x0006000906007388 */ /* 0x0001e20000000400 */
[----:B------:R-:W-:Y:S01]  /*1600*/  IMAD.IADD R2, R2, 0x1, R31 ;  /* 0x0000000102027824 */ /* 0x000fe200078e021f */
[----:B------:R-:W-:Y:S01]  /*1610*/  CS2R R24, SRZ ;  /* 0x0000000000187805 */ /* 0x000fe2000001ff00 */
[----:B------:R-:W-:Y:S01]  /*1620*/  IMAD.MOV.U32 R5, RZ, RZ, -0x800000 ;  /* 0xff800000ff057424 */ /* 0x000fe200078e00ff */
[----:B------:R-:W-:Y:S01]  /*1630*/  STS.U16 [R6+0x1e00], R40 ;  /* 0x001e002806007388 */ /* 0x000fe20000000400 */
[----:B------:R-:W-:-:S02]  /*1640*/  IMAD.MOV.U32 R116, RZ, RZ, 0x3f800000 ;  /* 0x3f800000ff747424 */ /* 0x000fc400078e00ff */
[----:B0-----:R-:W-:Y:S01]  /*1650*/  IMAD.SHL.U32 R9, R88, 0x2, RZ ;  /* 0x0000000258097824 */ /* 0x001fe200078e00ff */
[----:B------:R0:W-:Y:S01]  /*1660*/  STS.U16 [R6+0x2200], R44 ;  /* 0x0022002c06007388 */ /* 0x0001e20000000400 */
[----:B------:R-:W-:Y:S01]  /*1670*/  IMAD.MOV.U32 R154, RZ, RZ, 0x3f800000 ;  /* 0x3f800000ff9a7424 */ /* 0x000fe200078e00ff */
[----:B------:R-:W-:Y:S01]  /*1680*/  CS2R R36, SRZ ;  /* 0x0000000000247805 */ /* 0x000fe2000001ff00 */
[----:B------:R-:W-:Y:S01]  /*1690*/  IMAD.MOV.U32 R4, RZ, RZ, -0x800000 ;  /* 0xff800000ff047424 */ /* 0x000fe200078e00ff */
[----:B------:R1:W-:Y:S01]  /*16a0*/  STS.U16 [R6+0x2600], R48 ;  /* 0x0026003006007388 */ /* 0x0003e20000000400 */
[----:B------:R-:W-:Y:S02]  /*16b0*/  CS2R R38, SRZ ;  /* 0x0000000000267805 */ /* 0x000fe4000001ff00 */
[----:B------:R-:W-:Y:S02]  /*16c0*/  CS2R R46, SRZ ;  /* 0x00000000002e7805 */ /* 0x000fe4000001ff00 */
[----:B------:R-:W-:Y:S01]  /*16d0*/  CS2R R50, SRZ ;  /* 0x0000000000327805 */ /* 0x000fe2000001ff00 */
[----:B------:R2:W-:Y:S01]  /*16e0*/  STS.U16 [R6+0x2a00], R52 ;  /* 0x002a003406007388 */ /* 0x0005e20000000400 */
[----:B------:R-:W-:-:S02]  /*16f0*/  CS2R R78, SRZ ;  /* 0x00000000004e7805 */ /* 0x000fc4000001ff00 */
[----:B0-----:R-:W-:Y:S02]  /*1700*/  CS2R R44, SRZ ;  /* 0x00000000002c7805 */ /* 0x001fe4000001ff00 */
[----:B------:R-:W-:Y:S01]  /*1710*/  CS2R R80, SRZ ;  /* 0x0000000000507805 */ /* 0x000fe2000001ff00 */
[----:B------:R0:W-:Y:S01]  /*1720*/  STS.U16 [R6+0x2e00], R55 ;  /* 0x002e003706007388 */ /* 0x0001e20000000400 */
[----:B------:R-:W-:Y:S02]  /*1730*/  CS2R R82, SRZ ;  /* 0x0000000000527805 */ /* 0x000fe4000001ff00 */
[----:B-1----:R-:W-:Y:S02]  /*1740*/  CS2R R48, SRZ ;  /* 0x0000000000307805 */ /* 0x002fe4000001ff00 */
[----:B------:R-:W-:Y:S01]  /*1750*/  ISETP.NE.U32.AND P0, PT, R21, RZ, PT ;  /* 0x000000ff1500720c */ /* 0x000fe20003f05070 */
[----:B------:R1:W-:Y:S01]  /*1760*/  STS.U16 [R6+0x3200], R57 ;  /* 0x0032003906007388 */ /* 0x0003e20000000400 */
[----:B------:R-:W-:-:S02]  /*1770*/  CS2R R84, SRZ ;  /* 0x0000000000547805 */ /* 0x000fc4000001ff00 */
[----:B--2---:R-:W-:Y:S02]  /*1780*/  CS2R R52, SRZ ;  /* 0x0000000000347805 */ /* 0x004fe4000001ff00 */
[----:B------:R-:W-:Y:S01]  /*1790*/  CS2R R86, SRZ ;  /* 0x0000000000567805 */ /* 0x000fe2000001ff00 */
[----:B------:R2:W-:Y:S01]  /*17a0*/  STS.U16 [R6+0x3600], R59 ;  /* 0x0036003b06007388 */ /* 0x0005e20000000400 */
[----:B------:R-:W-:Y:S02]  /*17b0*/  LOP3.LUT R151, R9, 0xf8, RZ, 0xc0, !PT ;  /* 0x000000f809977812 */ /* 0x000fe400078ec0ff */
[----:B0-----:R-:W-:Y:S01]  /*17c0*/  CS2R R54, SRZ ;  /* 0x0000000000367805 */ /* 0x001fe2000001ff00 */
[----:B------:R0:W-:Y:S01]  /*17d0*/  STS.U16 [R6+0x3a00], R61 ;  /* 0x003a003d06007388 */ /* 0x0001e20000000400 */
[----:B-1----:R-:W-:-:S03]  /*17e0*/  CS2R R56, SRZ ;  /* 0x0000000000387805 */ /* 0x002fc6000001ff00 */
[----:B------:R1:W-:Y:S01]  /*17f0*/  STS.U16 [R6+0x3e00], R63 ;  /* 0x003e003f06007388 */ /* 0x0003e20000000400 */
[----:B--2---:R-:W-:-:S03]  /*1800*/  CS2R R58, SRZ ;  /* 0x00000000003a7805 */ /* 0x004fc6000001ff00 */
[----:B------:R2:W-:Y:S01]  /*1810*/  STS.U16 [R6+0x4200], R65 ;  /* 0x0042004106007388 */ /* 0x0005e20000000400 */
[----:B0-----:R-:W-:-:S03]  /*1820*/  CS2R R60, SRZ ;  /* 0x00000000003c7805 */ /* 0x001fc6000001ff00 */
        /* <DEDUP_REMOVED lines=18> */
[----:B------:R-:W-:Y:S01]  /*1950*/  STS.U16 [R6+0x6a00], R28 ;  /* 0x006a001c06007388 */ /* 0x000fe20000000400 */
[----:B-1----:R-:W-:-:S03]  /*1960*/  CS2R R42, SRZ ;  /* 0x00000000002a7805 */ /* 0x002fc6000001ff00 */
[----:B------:R0:W-:Y:S01]  /*1970*/  STS.U16 [R6+0x6e00], R30 ;  /* 0x006e001e06007388 */ /* 0x0001e20000000400 */
[----:B--2---:R-:W-:-:S03]  /*1980*/  CS2R R26, SRZ ;  /* 0x00000000001a7805 */ /* 0x004fc6000001ff00 */
[----:B------:R1:W-:Y:S04]  /*1990*/  STS.U16 [R6+0x7200], R32 ;  /* 0x0072002006007388 */ /* 0x0003e80000000400 */
[----:B------:R2:W-:Y:S01]  /*19a0*/  STS.U16 [R6+0x7600], R34 ;  /* 0x0076002206007388 */ /* 0x0005e20000000400 */
[----:B0-----:R-:W-:-:S03]  /*19b0*/  CS2R R30, SRZ ;  /* 0x00000000001e7805 */ /* 0x001fc6000001ff00 */
[----:B------:R0:W-:Y:S01]  /*19c0*/  STS.U16 [R6+0x7e00], R29 ;  /* 0x007e001d06007388 */ /* 0x0001e20000000400 */
[----:B-1----:R-:W-:Y:S02]  /*19d0*/  CS2R R32, SRZ ;  /* 0x0000000000207805 */ /* 0x002fe4000001ff00 */
[----:B--2---:R-:W-:Y:S02]  /*19e0*/  CS2R R34, SRZ ;  /* 0x0000000000227805 */ /* 0x004fe4000001ff00 */
[----:B0-----:R-:W-:Y:S01]  /*19f0*/  CS2R R28, SRZ ;  /* 0x00000000001c7805 */ /* 0x001fe2000001ff00 */
[----:B------:R-:W-:Y:S06]  /*1a00*/  @!P1 BRA `(.L_x_0) ;  /* 0x0000002800b89947 */ /* 0x000fec0003800000 */
[----:B------:R-:W0:Y:S01]  /*1a10*/  LDC R5, c[0x0][0x258] ;  /* 0x00009600ff057b82 */ /* 0x000e220000000800 */
[----:B------:R-:W-:Y:S01]  /*1a20*/  SHF.R.U32.HI R4, RZ, 0x4, R148 ;  /* 0x00000004ff047819 */ /* 0x000fe20000011694 */
[----:B------:R-:W-:Y:S01]  /*1a30*/  IMAD R129, R21, 0x10, R8 ;  /* 0x0000001015817824 */ /* 0x000fe200078e0208 */
[--C-:B------:R-:W-:Y:S01]  /*1a40*/  SHF.R.U32.HI R163, RZ, 0x5, R88.reuse ;  /* 0x00000005ffa37819 */ /* 0x100fe20000011658 */
[----:B------:R-:W-:Y:S01]  /*1a50*/  VIADD R152, R148, 0x8000 ;  /* 0x0000800094987836 */ /* 0x000fe20000000000 */
[----:B------:R-:W-:Y:S01]  /*1a60*/  SGXT.U32 R4, R4, 0xe ;  /* 0x0000000e0404781a */ /* 0x000fe20000000000 */
[----:B------:R-:W-:Y:S01]  /*1a70*/  IMAD.MOV.U32 R11, RZ, RZ, RZ ;  /* 0x000000ffff0b7224 */ /* 0x000fe200078e00ff */
[----:B------:R-:W-:Y:S01]  /*1a80*/  CS2R R28, SRZ ;  /* 0x00000000001c7805 */ /* 0x000fe2000001ff00 */
[----:B------:R-:W1:Y:S01]  /*1a90*/  LDC.64 R6, c[0x0][0x250] ;  /* 0x00009400ff067b82 */ /* 0x000e620000000a00 */
[C---:B------:R-:W-:Y:S01]  /*1aa0*/  IADD3 R8, P1, R4.reuse, 0x80, RZ ;  /* 0x0000008004087810 */ /* 0x040fe20007f3e0ff */
[----:B------:R-:W-:Y:S01]  /*1ab0*/  IMAD.SHL.U32 R129, R129, 0x2, RZ ;  /* 0x0000000281817824 */ /* 0x000fe200078e00ff */
[----:B------:R-:W-:Y:S01]  /*1ac0*/  R2UR UR56, R4 ;  /* 0x00000000043872ca */ /* 0x000fe200000e0000 */
[----:B------:R-:W-:Y:S01]  /*1ad0*/  IMAD.MOV.U32 R164, RZ, RZ, -0x800000 ;  /* 0xff800000ffa47424 */ /* 0x000fe200078e00ff */
[----:B------:R-:W-:Y:S01]  /*1ae0*/  SHF.R.S32.HI R4, RZ, 0x6, R88 ;  /* 0x00000006ff047819 */ /* 0x000fe20000011458 */
[----:B------:R-:W-:Y:S01]  /*1af0*/  IMAD.IADD R162, R148, 0x1, R129 ;  /* 0x0000000194a27824 */ /* 0x000fe200078e0281 */
[----:B------:R-:W-:Y:S01]  /*1b00*/  SHF.R.U32.HI R153, RZ, 0x4, R152 ;  /* 0x00000004ff997819 */ /* 0x000fe20000011698 */
[----:B------:R-:W2:Y:S01]  /*1b10*/  LDC.64 R116, c[0x0][0x260] ;  /* 0x00009800ff747b82 */ /* 0x000ea20000000a00 */
[----:B------:R-:W-:Y:S01]  /*1b20*/  SGXT R4, R4, 0x1 ;  /* 0x000000010404781a */ /* 0x000fe20000000200 */
[----:B------:R-:W-:Y:S01]  /*1b30*/  IMAD.MOV.U32 R165, RZ, RZ, RZ ;  /* 0x000000ffffa57224 */ /* 0x000fe200078e00ff */
[----:B------:R-:W-:Y:S01]  /*1b40*/  SGXT.U32 R153, R153, 0xe ;  /* 0x0000000e9999781a */ /* 0x000fe20000000000 */
[----:B------:R-:W-:Y:S01]  /*1b50*/  IMAD.MOV.U32 R167, RZ, RZ, RZ ;  /* 0x000000ffffa77224 */ /* 0x000fe200078e00ff */
[----:B------:R-:W-:Y:S01]  /*1b60*/  LOP3.LUT R4, R4, 0x90, RZ, 0xc0, !PT ;  /* 0x0000009004047812 */ /* 0x000fe200078ec0ff */
[----:B------:R-:W-:Y:S01]  /*1b70*/  IMAD.MOV.U32 R166, RZ, RZ, -0x800000 ;  /* 0xff800000ffa67424 */ /* 0x000fe200078e00ff */
[----:B------:R-:W-:Y:S01]  /*1b80*/  R2UR UR4, R8 ;  /* 0x00000000080472ca */ /* 0x000fe200000e0000 */
[----:B------:R-:W3:Y:S01]  /*1b90*/  LDC.64 R12, c[0x0][0x218] ;  /* 0x00008600ff0c7b82 */ /* 0x000ee20000000a00 */
[----:B0-----:R-:W-:Y:S01]  /*1ba0*/  IMAD R10, R10, R5, RZ ;  /* 0x000000050a0a7224 */ /* 0x001fe200078e02ff */
[----:B------:R-:W-:Y:S01]  /*1bb0*/  LOP3.LUT R141, R4, 0x17e, R9, 0x78, !PT ;  /* 0x0000017e048d7812 */ /* 0x000fe200078e7809 */
[----:B------:R-:W-:Y:S01]  /*1bc0*/  IMAD.MOV.U32 R5, RZ, RZ, RZ ;  /* 0x000000ffff057224 */ /* 0x000fe200078e00ff */
[----:B------:R-:W-:Y:S01]  /*1bd0*/  IADD3 R4, P3, R153, 0x2, RZ ;  /* 0x0000000299047810 */ /* 0x000fe20007f7e0ff */
[C---:B------:R-:W-:Y:S01]  /*1be0*/  IMAD.SHL.U32 R114, R10.reuse, 0x2, RZ ;  /* 0x000000020a727824 */ /* 0x040fe200078e00ff */
[----:B------:R-:W-:Y:S01]  /*1bf0*/  LOP3.LUT R161, R129, 0x10, RZ, 0x3c, !PT ;  /* 0x0000001081a17812 */ /* 0x000fe200078e3cff */
[----:B------:R-:W-:Y:S01]  /*1c00*/  IMAD.HI R10, R10, 0x2, RZ ;  /* 0x000000020a0a7827 */ /* 0x000fe200078e02ff */
[----:B------:R-:W0:Y:S01]  /*1c10*/  LDC.64 R24, c[0x0][0x220] ;  /* 0x00008800ff187b82 */ /* 0x000e220000000a00 */
[----:B------:R-:W-:-:S02]  /*1c20*/  IADD3.X R5, R5, 0x40000040, RZ, P1, !PT ;  /* 0x4000004005057810 */ /* 0x000fc40000ffe4ff */
[----:B------:R-:W-:Y:S02]  /*1c30*/  CS2R R30, SRZ ;  /* 0x00000000001e7805 */ /* 0x000fe4000001ff00 */
[----:B------:R-:W-:Y:S01]  /*1c40*/  R2UR UR6, R4 ;  /* 0x00000000040672ca */ /* 0x000fe200000e0000 */
[----:B-1----:R-:W-:Y:S01]  /*1c50*/  IMAD R6, R3, R6, RZ ;  /* 0x0000000603067224 */ /* 0x002fe200078e02ff */
[----:B------:R-:W-:Y:S01]  /*1c60*/  LOP3.LUT R4, R88, 0xf, RZ, 0xc0, !PT ;  /* 0x0000000f58047812 */ /* 0x000fe200078ec0ff */
[----:B------:R-:W-:Y:S01]  /*1c70*/  IMAD R143, R7, 0x16, RZ ;  /* 0x00000016078f7824 */ /* 0x000fe200078e02ff */
[----:B------:R-:W-:Y:S01]  /*1c80*/  R2UR UR5, R5 ;  /* 0x00000000050572ca */ /* 0x000fe200000e0000 */
[----:B------:R-:W1:Y:S01]  /*1c90*/  LDC R27, c[0x0][0x268] ;  /* 0x00009a00ff1b7b82 */ /* 0x000e620000000800 */
[----:B------:R-:W-:Y:S01]  /*1ca0*/  SHF.R.U32.HI R5, RZ, 0x4, R88 ;  /* 0x00000004ff057819 */ /* 0x000fe20000011658 */
[----:B--2---:R-:W-:Y:S01]  /*1cb0*/  IMAD R116, R3, R116, RZ ;  /* 0x0000007403747224 */ /* 0x004fe200078e02ff */
[----:B------:R-:W-:Y:S01]  /*1cc0*/  IADD3.X R11, R11, 0x40000000, RZ, P3, !PT ;  /* 0x400000000b0b7810 */ /* 0x000fe20001ffe4ff */
[----:B------:R-:W-:Y:S01]  /*1cd0*/  IMAD R8, R4, R117, RZ ;  /* 0x0000007504087224 */ /* 0x000fe200078e02ff */
[----:B------:R-:W-:Y:S01]  /*1ce0*/  SGXT.U32 R4, R5, 0x4 ;  /* 0x000000040504781a */ /* 0x000fe20000000000 */
[----:B------:R-:W-:Y:S01]  /*1cf0*/  IMAD.SHL.U32 R115, R6, 0x2, RZ ;  /* 0x0000000206737824 */ /* 0x000fe200078e00ff */
[----:B------:R-:W-:Y:S01]  /*1d00*/  R2UR UR7, R11 ;  /* 0x000000000b0772ca */ /* 0x000fe200000e0000 */
[----:B------:R-:W-:Y:S01]  /*1d10*/  IMAD.SHL.U32 R5, R116, 0x2, RZ ;  /* 0x0000000274057824 */ /* 0x000fe200078e00ff */
[C---:B------:R-:W-:Y:S01]  /*1d20*/  LOP3.LUT R131, R129.reuse, 0x20, RZ, 0x3c, !PT ;  /* 0x0000002081837812 */ /* 0x040fe200078e3cff */
[----:B------:R-:W-:Y:S01]  /*1d30*/  IMAD.SHL.U32 R9, R8, 0x2, RZ ;  /* 0x0000000208097824 */ /* 0x000fe200078e00ff */
[----:B---3--:R-:W-:Y:S01]  /*1d40*/  IADD3 R114, P1, P2, R114, R12, R115 ;  /* 0x0000000c72727210 */ /* 0x008fe20007a3e073 */
[----:B------:R-:W-:Y:S01]  /*1d50*/  IMAD.HI R6, R6, 0x2, RZ ;  /* 0x0000000206067827 */ /* 0x000fe200078e02ff */
[C---:B------:R-:W-:Y:S01]  /*1d60*/  LOP3.LUT R159, R129.reuse, 0x30, RZ, 0x3c, !PT ;  /* 0x00000030819f7812 */ /* 0x040fe200078e3cff */
[----:B------:R-:W-:Y:S01]  /*1d70*/  UIADD3.64 UR8, UR4, 0x80, URZ ;  /* 0x0000008004087897 */ /* 0x000fe2000fffe03f */
[----:B------:R-:W-:Y:S01]  /*1d80*/  LOP3.LUT R137, R129, 0x40, RZ, 0x3c, !PT ;  /* 0x0000004081897812 */ /* 0x000fe200078e3cff */
[----:B------:R-:W-:Y:S01]  /*1d90*/  IMAD.HI R116, R116, 0x2, RZ ;  /* 0x0000000274747827 */ /* 0x000fe200078e02ff */
[----:B0-----:R-:W-:Y:S01]  /*1da0*/  IADD3 R15, P3, P4, R9, R24, R5 ;  /* 0x00000018090f7210 */ /* 0x001fe20007c7e005 */
[----:B------:R-:W-:Y:S01]  /*1db0*/  UIADD3.64 UR10, UR4, 0x100, URZ ;  /* 0x00000100040a7897 */ /* 0x000fe2000fffe03f */
[----:B------:R-:W-:Y:S01]  /*1dc0*/  IADD3.X R115, R10, R13, R6, P1, P2 ;  /* 0x0000000d0a737210 */ /* 0x000fe20000fe4406 */
[----:B------:R-:W-:Y:S01]  /*1dd0*/  IMAD.HI R8, R8, 0x2, RZ ;  /* 0x0000000208087827 */ /* 0x000fe200078e02ff */
[C---:B------:R-:W-:Y:S01]  /*1de0*/  LEA.HI R5, R88.reuse, 0x70, RZ, 0x1c ;  /* 0x0000007058057811 */ /* 0x040fe200078fe0ff */
[----:B------:R-:W-:Y:S01]  /*1df0*/  UIADD3.64 UR58, UR6, 0x3e, URZ ;  /* 0x0000003e063a7897 */ /* 0x000fe2000fffe03f */
[----:B------:R-:W-:Y:S01]  /*1e00*/  LEA.HI R6, R88, 0xb0, RZ, 0x1c ;  /* 0x000000b058067811 */ /* 0x000fe200078fe0ff */
[-C--:B-1----:R-:W-:Y:S01]  /*1e10*/  IMAD R9, R4, R27.reuse, RZ ;  /* 0x0000001b04097224 */ /* 0x082fe200078e02ff */
[----:B------:R-:W-:Y:S01]  /*1e20*/  LEA.HI R4, R88, 0x30, RZ, 0x1c ;  /* 0x0000003058047811 */ /* 0x000fe200078fe0ff */
[----:B------:R-:W-:Y:S01]  /*1e30*/  IMAD R12, R5, R27, RZ ;  /* 0x0000001b050c7224 */ /* 0x000fe200078e02ff */
[----:B------:R-:W-:Y:S01]  /*1e40*/  IADD3.X R25, R8, R25, R116, P3, P4 ;  /* 0x0000001908197210 */ /* 0x000fe20001fe8474 */
[----:B------:R-:W-:Y:S01]  /*1e50*/  IMAD R10, R27, 0x10, R9 ;  /* 0x000000101b0a7824 */ /* 0x000fe200078e0209 */
[----:B------:R-:W-:Y:S01]  /*1e60*/  LEA.HI R8, R88, 0xf0, RZ, 0x1c ;  /* 0x000000f058087811 */ /* 0x000fe200078fe0ff */
[----:B------:R-:W-:Y:S01]  /*1e70*/  IMAD R11, R4, R27, RZ ;  /* 0x0000001b040b7224 */ /* 0x000fe200078e02ff */
[-C--:B------:R-:W-:Y:S01]  /*1e80*/  LEA R112, P1, R9, R15.reuse, 0x1 ;  /* 0x0000000f09707211 */ /* 0x080fe200078208ff */
[----:B------:R-:W-:Y:S01]  /*1e90*/  IMAD R4, R27, 0x10, R10 ;  /* 0x000000101b047824 */ /* 0x000fe200078e020a */
[----:B------:R-:W-:Y:S01]  /*1ea0*/  LEA R110, P2, R10, R15, 0x1 ;  /* 0x0000000f0a6e7211 */ /* 0x000fe200078408ff */
[----:B------:R-:W-:Y:S01]  /*1eb0*/  IMAD R13, R6, R27, RZ ;  /* 0x0000001b060d7224 */ /* 0x000fe200078e02ff */
[----:B------:R-:W-:Y:S01]  /*1ec0*/  LEA.HI.X.SX32 R113, R9, R25, 0x1, P1 ;  /* 0x0000001909717211 */ /* 0x000fe200008f0eff */
[----:B------:R-:W-:Y:S01]  /*1ed0*/  IMAD R5, R27, 0x20, R4 ;  /* 0x000000201b057824 */ /* 0x000fe200078e0204 */
[----:B------:R-:W-:Y:S01]  /*1ee0*/  LEA R108, P3, R11, R15, 0x1 ;  /* 0x0000000f0b6c7211 */ /* 0x000fe200078608ff */
[----:B------:R-:W-:Y:S01]  /*1ef0*/  IMAD R14, R8, R27, RZ ;  /* 0x0000001b080e7224 */ /* 0x000fe200078e02ff */
[-C--:B------:R-:W-:Y:S01]  /*1f00*/  LEA.HI.X.SX32 R111, R10, R25.reuse, 0x1, P2 ;  /* 0x000000190a6f7211 */ /* 0x080fe200010f0eff */
[----:B------:R-:W-:Y:S01]  /*1f10*/  IMAD R6, R27, 0x10, R5 ;  /* 0x000000101b067824 */ /* 0x000fe200078e0205 */
[----:B------:R-:W-:Y:S01]  /*1f20*/  LEA.HI.X.SX32 R109, R11, R25, 0x1, P3 ;  /* 0x000000190b6d7211 */ /* 0x000fe200018f0eff */
[----:B------:R-:W-:Y:S01]  /*1f30*/  IMAD R175, R7, 0x18, RZ ;  /* 0x0000001807af7824 */ /* 0x000fe200078e02ff */
[CC--:B------:R-:W-:Y:S01]  /*1f40*/  LEA R100, P1, R4.reuse, R15.reuse, 0x1 ;  /* 0x0000000f04647211 */ /* 0x0c0fe200078208ff */
[----:B------:R-:W-:Y:S01]  /*1f50*/  IMAD R8, R27, 0x10, R6 ;  /* 0x000000101b087824 */ /* 0x000fe200078e0206 */
[----:B------:R-:W-:Y:S01]  /*1f60*/  LEA R98, P2, R5, R15, 0x1 ;  /* 0x0000000f05627211 */ /* 0x000fe200078408ff */
[----:B------:R-:W-:Y:S01]  /*1f70*/  IMAD R127, R7, 0xb, RZ ;  /* 0x0000000b077f7824 */ /* 0x000fe200078e02ff */
[----:B------:R-:W-:Y:S01]  /*1f80*/  LEA.HI.X.SX32 R101, R4, R25, 0x1, P1 ;  /* 0x0000001904657211 */ /* 0x000fe200008f0eff */
[----:B------:R-:W-:Y:S01]  /*1f90*/  IMAD R9, R27, 0x20, R8 ;  /* 0x000000201b097824 */ /* 0x000fe200078e0208 */
[----:B------:R-:W-:Y:S01]  /*1fa0*/  LEA R22, P3, R6, R15, 0x1 ;  /* 0x0000000f06167211 */ /* 0x000fe200078608ff */
[----:B------:R-:W-:Y:S01]  /*1fb0*/  IMAD R145, R7, 0x14, RZ ;  /* 0x0000001407917824 */ /* 0x000fe200078e02ff */
[----:B------:R-:W-:Y:S01]  /*1fc0*/  LEA.HI.X.SX32 R99, R5, R25, 0x1, P2 ;  /* 0x0000001905637211 */ /* 0x000fe200010f0eff */
[----:B------:R-:W-:Y:S01]  /*1fd0*/  IMAD R10, R27, 0x10, R9 ;  /* 0x000000101b0a7824 */ /* 0x000fe200078e0209 */
[-C--:B------:R-:W-:Y:S01]  /*1fe0*/  LEA R102, P6, R14, R15.reuse, 0x1 ;  /* 0x0000000f0e667211 */ /* 0x080fe200078c08ff */
[----:B------:R-:W-:Y:S01]  /*1ff0*/  IMAD R133, R7, 0xc, RZ ;  /* 0x0000000c07857824 */ /* 0x000fe200078e02ff */
[----:B------:R-:W-:Y:S01]  /*2000*/  LEA R20, P1, R8, R15, 0x1 ;  /* 0x0000000f08147211 */ /* 0x000fe200078208ff */
[----:B------:R-:W-:Y:S01]  /*2010*/  IMAD R11, R27, 0x10, R10 ;  /* 0x000000101b0b7824 */ /* 0x000fe200078e020a */
[----:B------:R-:W-:Y:S01]  /*2020*/  LEA.HI.X.SX32 R23, R6, R25, 0x1, P3 ;  /* 0x0000001906177211 */ /* 0x000fe200018f0eff */
[----:B------:R-:W-:Y:S01]  /*2030*/  IMAD R123, R7, 0xa, RZ ;  /* 0x0000000a077b7824 */ /* 0x000fe200078e02ff */
[-C--:B------:R-:W-:Y:S01]  /*2040*/  LEA R106, P4, R12, R15.reuse, 0x1 ;  /* 0x0000000f0c6a7211 */ /* 0x080fe200078808ff */
[----:B------:R-:W-:Y:S01]  /*2050*/  IMAD R4, R27, 0x20, R11 ;  /* 0x000000201b047824 */ /* 0x000fe200078e020b */
[-C--:B------:R-:W-:Y:S01]  /*2060*/  LEA R18, P2, R9, R15.reuse, 0x1 ;  /* 0x0000000f09127211 */ /* 0x080fe200078408ff */
[----:B------:R-:W-:Y:S01]  /*2070*/  IMAD R95, R7, 0x6, RZ ;  /* 0x00000006075f7824 */ /* 0x000fe200078e02ff */
[-C--:B------:R-:W-:Y:S01]  /*2080*/  LEA R16, P3, R10, R15.reuse, 0x1 ;  /* 0x0000000f0a107211 */ /* 0x080fe200078608ff */
[----:B------:R-:W-:Y:S01]  /*2090*/  IMAD R5, R27, 0x10, R4 ;  /* 0x000000101b057824 */ /* 0x000fe200078e0204 */
[----:B------:R-:W-:Y:S01]  /*20a0*/  LEA R104, P5, R13, R15, 0x1 ;  /* 0x0000000f0d687211 */ /* 0x000fe200078a08ff */
[----:B------:R-:W-:Y:S01]  /*20b0*/  IMAD R147, R7, 0x12, RZ ;  /* 0x0000001207937824 */ /* 0x000fe200078e02ff */
[-C--:B------:R-:W-:Y:S01]  /*20c0*/  LEA.HI.X.SX32 R103, R14, R25.reuse, 0x1, P6 ;  /* 0x000000190e677211 */ /* 0x080fe200030f0eff */
[----:B------:R-:W-:Y:S01]  /*20d0*/  IMAD R6, R27, 0x10, R5 ;  /* 0x000000101b067824 */ /* 0x000fe200078e0205 */
[----:B------:R-:W-:Y:S01]  /*20e0*/  LEA.HI.X.SX32 R21, R8, R25, 0x1, P1 ;  /* 0x0000001908157211 */ /* 0x000fe200008f0eff */
[----:B------:R-:W-:Y:S01]  /*20f0*/  IMAD R89, R7, 0x3, RZ ;  /* 0x0000000307597824 */ /* 0x000fe200078e02ff */
[----:B------:R-:W-:Y:S01]  /*2100*/  LEA R14, P1, R11, R15, 0x1 ;  /* 0x0000000f0b0e7211 */ /* 0x000fe200078208ff */
[C---:B------:R-:W-:Y:S01]  /*2110*/  IMAD R171, R7.reuse, 0xe, RZ ;  /* 0x0000000e07ab7824 */ /* 0x040fe200078e02ff */
[-C--:B------:R-:W-:Y:S01]  /*2120*/  LEA.HI.X.SX32 R107, R12, R25.reuse, 0x1, P4 ;  /* 0x000000190c6b7211 */ /* 0x080fe200020f0eff */
[----:B------:R-:W-:Y:S01]  /*2130*/  IMAD R177, R7, 0x1a, RZ ;  /* 0x0000001a07b17824 */ /* 0x000fe200078e02ff */
[-C--:B------:R-:W-:Y:S01]  /*2140*/  LEA.HI.X.SX32 R19, R9, R25.reuse, 0x1, P2 ;  /* 0x0000001909137211 */ /* 0x080fe200010f0eff */
[----:B------:R-:W-:Y:S01]  /*2150*/  IMAD R121, R7, 0x9, RZ ;  /* 0x0000000907797824 */ /* 0x000fe200078e02ff */
[-C--:B------:R-:W-:Y:S01]  /*2160*/  LEA.HI.X.SX32 R17, R10, R25.reuse, 0x1, P3 ;  /* 0x000000190a117211 */ /* 0x080fe200018f0eff */
[----:B------:R-:W-:Y:S01]  /*2170*/  IMAD.IADD R160, R148, 0x1, R131 ;  /* 0x0000000194a07824 */ /* 0x000fe200078e0283 */
[----:B------:R-:W-:Y:S01]  /*2180*/  LEA.HI.X.SX32 R105, R13, R25, 0x1, P5 ;  /* 0x000000190d697211 */ /* 0x000fe200028f0eff */
[C---:B------:R-:W-:Y:S01]  /*2190*/  IMAD R119, R7.reuse, 0x7, RZ ;  /* 0x0000000707777824 */ /* 0x040fe200078e02ff */
[-C--:B------:R-:W-:Y:S01]  /*21a0*/  LEA R12, P2, R4, R15.reuse, 0x1 ;  /* 0x0000000f040c7211 */ /* 0x080fe200078408ff */
[----:B------:R-:W-:Y:S01]  /*21b0*/  IMAD R93, R7, 0x5, RZ ;  /* 0x00000005075d7824 */ /* 0x000fe200078e02ff */
[-C--:B------:R-:W-:Y:S01]  /*21c0*/  LEA R10, P3, R5, R15.reuse, 0x1 ;  /* 0x0000000f050a7211 */ /* 0x080fe200078608ff */
[C---:B------:R-:W-:Y:S01]  /*21d0*/  IMAD R135, R7.reuse, 0xd, RZ ;  /* 0x0000000d07877824 */ /* 0x040fe200078e02ff */
[C---:B------:R-:W-:Y:S01]  /*21e0*/  LEA R8, P4, R6.reuse, R15, 0x1 ;  /* 0x0000000f06087211 */ /* 0x040fe200078808ff */
[----:B------:R-:W-:Y:S01]  /*21f0*/  IMAD R179, R7, 0x1c, RZ ;  /* 0x0000001c07b37824 */ /* 0x000fe200078e02ff */
[-C--:B------:R-:W-:Y:S01]  /*2200*/  LEA.HI.X.SX32 R15, R11, R25.reuse, 0x1, P1 ;  /* 0x000000190b0f7211 */ /* 0x080fe200008f0eff */
[----:B------:R-:W-:Y:S01]  /*2210*/  IMAD R181, R7, 0x1e, RZ ;  /* 0x0000001e07b57824 */ /* 0x000fe200078e02ff */
[-C--:B------:R-:W-:Y:S01]  /*2220*/  IADD3 R142, P5, R143, R114.reuse, RZ ;  /* 0x000000728f8e7210 */ /* 0x080fe20007fbe0ff */
[----:B------:R-:W-:Y:S01]  /*2230*/  IMAD.U32 R120, RZ, RZ, UR8 ;  /* 0x00000008ff787e24 */ /* 0x000fe2000f8e00ff */
[-C--:B------:R-:W-:Y:S01]  /*2240*/  IADD3 R140, P1, R175, R114.reuse, RZ ;  /* 0x00000072af8c7210 */ /* 0x080fe20007f3e0ff */
[----:B------:R-:W-:Y:S01]  /*2250*/  IMAD.SHL.U32 R125, R7, 0x8, RZ ;  /* 0x00000008077d7824 */ /* 0x000fe200078e00ff */
[-C--:B------:R-:W-:Y:S01]  /*2260*/  LEA.HI.X.SX32 R9, R6, R25.reuse, 0x1, P4 ;  /* 0x0000001906097211 */ /* 0x080fe200020f0eff */
[C---:B------:R-:W-:Y:S01]  /*2270*/  IMAD.IADD R6, R148.reuse, 0x1, R141 ;  /* 0x0000000194067824 */ /* 0x040fe200078e028d */
[----:B------:R-:W-:Y:S01]  /*2280*/  LEA.HI.X.SX32 R11, R5, R25, 0x1, P3 ;  /* 0x00000019050b7211 */ /* 0x000fe200018f0eff */
[----:B------:R-:W-:Y:S01]  /*2290*/  IMAD.SHL.U32 R5, R7, 0x2, RZ ;  /* 0x0000000207057824 */ /* 0x000fe200078e00ff */
[-C--:B------:R-:W-:Y:S01]  /*22a0*/  LEA.HI.X.SX32 R143, R127, R115.reuse, 0x1, P5 ;  /* 0x000000737f8f7211 */ /* 0x080fe200028f0eff */
[C---:B------:R-:W-:Y:S01]  /*22b0*/  IMAD.IADD R158, R148.reuse, 0x1, R137 ;  /* 0x00000001949e7824 */ /* 0x040fe200078e0289 */
[-C--:B------:R-:W-:Y:S01]  /*22c0*/  IADD3 R144, P6, R145, R114.reuse, RZ ;  /* 0x0000007291907210 */ /* 0x080fe20007fde0ff */
[----:B------:R-:W-:Y:S01]  /*22d0*/  IMAD.U32 R120, RZ, RZ, UR10 ;  /* 0x0000000aff787e24 */ /* 0x000fe2000f8e00ff */
[-C--:B------:R-:W-:Y:S01]  /*22e0*/  IADD3 R128, P5, R133, R114.reuse, RZ ;  /* 0x0000007285807210 */ /* 0x080fe20007fbe0ff */
[----:B------:R-:W-:Y:S01]  /*22f0*/  IMAD R173, R7, 0xf, RZ ;  /* 0x0000000f07ad7824 */ /* 0x000fe200078e02ff */
[-C--:B------:R-:W-:Y:S01]  /*2300*/  LEA.HI.X.SX32 R141, R133, R115.reuse, 0x1, P1 ;  /* 0x00000073858d7211 */ /* 0x080fe200008f0eff */
[C---:B------:R-:W-:Y:S01]  /*2310*/  IMAD.SHL.U32 R91, R7.reuse, 0x4, RZ ;  /* 0x00000004075b7824 */ /* 0x040fe200078e00ff */
[-C--:B------:R-:W-:Y:S01]  /*2320*/  LEA R122, P1, R7, R114.reuse, 0x2 ;  /* 0x00000072077a7211 */ /* 0x080fe200078210ff */
[----:B------:R-:W-:Y:S01]  /*2330*/  UIADD3.64 UR14, UR6, 0x4, URZ ;  /* 0x00000004060e7897 */ /* 0x000fe2000fffe03f */
[C---:B------:R-:W-:Y:S01]  /*2340*/  LOP3.LUT R157, R129.reuse, 0x50, RZ, 0x3c, !PT ;  /* 0x00000050819d7812 */ /* 0x040fe200078e3cff */
[----:B------:R-:W-:Y:S01]  /*2350*/  IMAD.MOV.U32 R116, RZ, RZ, 0x3f800000 ;  /* 0x3f800000ff747424 */ /* 0x000fe200078e00ff */
[C---:B------:R-:W-:Y:S01]  /*2360*/  LOP3.LUT R139, R129.reuse, 0x60, RZ, 0x3c, !PT ;  /* 0x00000060818b7812 */ /* 0x040fe200078e3cff */
[----:B------:R-:W-:Y:S01]  /*2370*/  IMAD.MOV.U32 R154, RZ, RZ, 0x3f800000 ;  /* 0x3f800000ff9a7424 */ /* 0x000fe200078e00ff */
[----:B------:R-:W-:Y:S01]  /*2380*/  LOP3.LUT R155, R129, 0x70, RZ, 0x3c, !PT ;  /* 0x00000070819b7812 */ /* 0x000fe200078e3cff */
[----:B------:R-:W-:Y:S01]  /*2390*/  IMAD.MOV.U32 R169, RZ, RZ, RZ ;  /* 0x000000ffffa97224 */ /* 0x000fe200078e00ff */
[C---:B------:R-:W-:Y:S01]  /*23a0*/  IADD3 R136, P4, R123.reuse, R114, RZ ;  /* 0x000000727b887210 */ /* 0x040fe20007f9e0ff */
[----:B------:R-:W-:Y:S01]  /*23b0*/  IMAD.IADD R156, R148, 0x1, R139 ;  /* 0x00000001949c7824 */ /* 0x000fe200078e028b */
[----:B------:R-:W-:-:S02]  /*23c0*/  LEA.HI.X.SX32 R145, R123, R115, 0x1, P6 ;  /* 0x000000737b917211 */ /* 0x000fc400030f0eff */
[----:B------:R-:W-:Y:S02]  /*23d0*/  CS2R R26, SRZ ;  /* 0x00000000001a7805 */ /* 0x000fe4000001ff00 */
[----:B------:R-:W-:Y:S02]  /*23e0*/  LEA.HI.X.SX32 R129, R95, R115, 0x1, P5 ;  /* 0x000000735f817211 */ /* 0x000fe400028f0eff */
[----:B------:R-:W-:Y:S02]  /*23f0*/  CS2R R32, SRZ ;  /* 0x0000000000207805 */ /* 0x000fe4000001ff00 */
[----:B------:R-:W-:Y:S01]  /*2400*/  LEA.HI.X.SX32 R13, R4, R25, 0x1, P2 ;  /* 0x00000019040d7211 */ /* 0x000fe200010f0eff */
[----:B------:R-:W-:Y:S01]  /*2410*/  IMAD.U32 R4, RZ, RZ, UR58 ;  /* 0x0000003aff047e24 */ /* 0x000fe2000f8e00ff */
[----:B------:R-:W-:Y:S02]  /*2420*/  IADD3 R124, P5, R5, R114, RZ ;  /* 0x00000072057c7210 */ /* 0x000fe40007fbe0ff */
[----:B------:R-:W-:-:S02]  /*2430*/  CS2R R24, SRZ ;  /* 0x0000000000187805 */ /* 0x000fc4000001ff00 */
[-C--:B------:R-:W-:Y:S01]  /*2440*/  LEA.HI.X.SX32 R123, R5, R115.reuse, 0x1, P1 ;  /* 0x00000073057b7211 */ /* 0x080fe200008f0eff */
[----:B------:R-:W-:Y:S01]  /*2450*/  IMAD.U32 R5, RZ, RZ, UR59 ;  /* 0x0000003bff057e24 */ /* 0x000fe2000f8e00ff */
[----:B------:R-:W-:Y:S01]  /*2460*/  UIADD3.64 UR58, UR6, 0x40, URZ ;  /* 0x00000040063a7897 */ /* 0x000fe2000fffe03f */
[-C--:B------:R-:W-:Y:S02]  /*2470*/  IADD3 R130, P6, R95, R114.reuse, RZ ;  /* 0x000000725f827210 */ /* 0x080fe40007fde0ff */
[----:B------:R-:W-:Y:S02]  /*2480*/  CS2R R34, SRZ ;  /* 0x0000000000227805 */ /* 0x000fe4000001ff00 */
[-C--:B------:R-:W-:Y:S02]  /*2490*/  IADD3 R146, P2, R147, R114.reuse, RZ ;  /* 0x0000007293927210 */ /* 0x080fe40007f5e0ff */
[----:B------:R-:W-:Y:S02]  /*24a0*/  CS2R R36, SRZ ;  /* 0x0000000000247805 */ /* 0x000fe4000001ff00 */
[----:B------:R-:W-:Y:S01]  /*24b0*/  LEA.HI.X.SX32 R131, R89, R115, 0x1, P6 ;  /* 0x0000007359837211 */ /* 0x000fe200030f0eff */
[----:B------:R-:W-:Y:S01]  /*24c0*/  IMAD.U32 R4, RZ, RZ, UR58 ;  /* 0x0000003aff047e24 */ /* 0x000fe2000f8e00ff */
[-C--:B------:R-:W-:Y:S01]  /*24d0*/  IADD3 R126, P6, R171, R114.reuse, RZ ;  /* 0x00000072ab7e7210 */ /* 0x080fe20007fde0ff */
[----:B------:R-:W-:Y:S01]  /*24e0*/  IMAD.U32 R5, RZ, RZ, UR59 ;  /* 0x0000003bff057e24 */ /* 0x000fe2000f8e00ff */
[----:B------:R-:W-:Y:S01]  /*24f0*/  UIADD3.64 UR58, UR6, 0x42, URZ ;  /* 0x00000042063a7897 */ /* 0x000fe2000fffe03f */
[----:B------:R-:W-:-:S02]  /*2500*/  IADD3 R138, P3, R177, R114, RZ ;  /* 0x00000072b18a7210 */ /* 0x000fc40007f7e0ff */
[----:B------:R-:W-:Y:S02]  /*2510*/  CS2R R38, SRZ ;  /* 0x0000000000267805 */ /* 0x000fe4000001ff00 */
[-C--:B------:R-:W-:Y:S01]  /*2520*/  LEA.HI.X.SX32 R147, R121, R115.reuse, 0x1, P2 ;  /* 0x0000007379937211 */ /* 0x080fe200010f0eff */
[----:B------:R-:W-:Y:S01]  /*2530*/  IMAD.U32 R121, RZ, RZ, UR9 ;  /* 0x00000009ff797e24 */ /* 0x000fe2000f8e00ff */
[-C--:B------:R-:W-:Y:S01]  /*2540*/  LEA.HI.X.SX32 R127, R119, R115.reuse, 0x1, P6 ;  /* 0x00000073777f7211 */ /* 0x080fe200030f0eff */
[----:B------:R-:W-:Y:S01]  /*2550*/  IMAD.U32 R4, RZ, RZ, UR58 ;  /* 0x0000003aff047e24 */ /* 0x000fe2000f8e00ff */
[-C--:B------:R-:W-:Y:S01]  /*2560*/  LEA.HI.X.SX32 R137, R93, R115.reuse, 0x1, P4 ;  /* 0x000000735d897211 */ /* 0x080fe200020f0eff */
[----:B------:R-:W-:Y:S01]  /*2570*/  IMAD.U32 R5, RZ, RZ, UR59 ;  /* 0x0000003bff057e24 */ /* 0x000fe2000f8e00ff */
[----:B------:R-:W-:Y:S01]  /*2580*/  UIADD3.64 UR58, UR6, 0x44, URZ ;  /* 0x00000044063a7897 */ /* 0x000fe2000fffe03f */
[----:B------:R-:W-:Y:S01]  /*2590*/  IMAD.U32 R121, RZ, RZ, UR11 ;  /* 0x0000000bff797e24 */ /* 0x000fe2000f8e00ff */
[----:B------:R-:W-:Y:S01]  /*25a0*/  UIADD3.64 UR10, UR6, 0x2, URZ ;  /* 0x00000002060a7897 */ /* 0x000fe2000fffe03f */
[----:B------:R-:W-:-:S02]  /*25b0*/  LEA.HI.X.SX32 R139, R135, R115, 0x1, P3 ;  /* 0x00000073878b7211 */ /* 0x000fc400018f0eff */
[----:B------:R-:W-:Y:S02]  /*25c0*/  CS2R R40, SRZ ;  /* 0x0000000000287805 */ /* 0x000fe4000001ff00 */
[-C--:B------:R-:W-:Y:S01]  /*25d0*/  LEA R118, P6, R7, R114.reuse, 0x4 ;  /* 0x0000007207767211 */ /* 0x080fe200078c20ff */
[----:B------:R-:W-:Y:S01]  /*25e0*/  IMAD.U32 R4, RZ, RZ, UR58 ;  /* 0x0000003aff047e24 */ /* 0x000fe2000f8e00ff */
[-C--:B------:R-:W-:Y:S01]  /*25f0*/  IADD3 R134, P2, R179, R114.reuse, RZ ;  /* 0x00000072b3867210 */ /* 0x080fe20007f5e0ff */
[----:B------:R-:W-:Y:S01]  /*2600*/  IMAD.U32 R5, RZ, RZ, UR59 ;  /* 0x0000003bff057e24 */ /* 0x000fe2000f8e00ff */
[----:B------:R-:W-:Y:S01]  /*2610*/  UIADD3.64 UR58, UR6, 0xbe, URZ ;  /* 0x000000be063a7897 */ /* 0x000fe2000fffe03f */
[-C--:B------:R-:W-:Y:S02]  /*2620*/  IADD3 R132, P4, R181, R114.reuse, RZ ;  /* 0x00000072b5847210 */ /* 0x080fe40007f9e0ff */
[----:B------:R-:W-:Y:S02]  /*2630*/  CS2R R42, SRZ ;  /* 0x00000000002a7805 */ /* 0x000fe4000001ff00 */
[----:B------:R-:W-:-:S02]  /*2640*/  LEA R120, P3, R7, R114, 0x3 ;  /* 0x0000007207787211 */ /* 0x000fc400078618ff */
[----:B------:R-:W-:Y:S02]  /*2650*/  CS2R R44, SRZ ;  /* 0x00000000002c7805 */ /* 0x000fe4000001ff00 */
[----:B------:R-:W-:Y:S01]  /*2660*/  LEA.HI.X.SX32 R119, R125, R115, 0x1, P6 ;  /* 0x000000737d777211 */ /* 0x000fe200030f0eff */
[----:B------:R-:W-:Y:S01]  /*2670*/  IMAD.U32 R4, RZ, RZ, UR58 ;  /* 0x0000003aff047e24 */ /* 0x000fe2000f8e00ff */
[----:B------:R-:W-:Y:S01]  /*2680*/  CS2R R46, SRZ ;  /* 0x00000000002e7805 */ /* 0x000fe2000001ff00 */
[----:B------:R-:W-:Y:S01]  /*2690*/  IMAD.U32 R5, RZ, RZ, UR59 ;  /* 0x0000003bff057e24 */ /* 0x000fe2000f8e00ff */
[----:B------:R-:W-:Y:S01]  /*26a0*/  UIADD3.64 UR58, UR6, 0xc0, URZ ;  /* 0x000000c0063a7897 */ /* 0x000fe2000fffe03f */
[----:B------:R-:W-:Y:S02]  /*26b0*/  CS2R R48, SRZ ;  /* 0x0000000000307805 */ /* 0x000fe4000001ff00 */
[----:B------:R-:W-:Y:S02]  /*26c0*/  CS2R R50, SRZ ;  /* 0x0000000000327805 */ /* 0x000fe4000001ff00 */
[----:B------:R-:W-:-:S02]  /*26d0*/  CS2R R52, SRZ ;  /* 0x0000000000347805 */ /* 0x000fc4000001ff00 */
[----:B------:R-:W-:Y:S02]  /*26e0*/  CS2R R54, SRZ ;  /* 0x0000000000367805 */ /* 0x000fe4000001ff00 */
[----:B------:R-:W-:Y:S01]  /*26f0*/  CS2R R56, SRZ ;  /* 0x0000000000387805 */ /* 0x000fe2000001ff00 */
        /* <DEDUP_REMOVED lines=23> */
[----:B------:R-:W-:Y:S01]  /*2870*/  CS2R R86, SRZ ;  /* 0x0000000000567805 */ /* 0x000fe2000001ff00 */
[C---:B------:R-:W-:Y:S01]  /*2880*/  IMAD.IADD R161, R148.reuse, 0x1, R161 ;  /* 0x0000000194a17824 */ /* 0x040fe200078e02a1 */
[-C--:B------:R-:W-:Y:S01]  /*2890*/  LEA.HI.X.SX32 R135, R171, R115.reuse, 0x1, P2 ;  /* 0x00000073ab877211 */ /* 0x080fe200010f0eff */
[C---:B------:R-:W-:Y:S01]  /*28a0*/  IMAD.IADD R159, R148.reuse, 0x1, R159 ;  /* 0x00000001949f7824 */ /* 0x040fe200078e029f */
[-C--:B------:R-:W-:Y:S01]  /*28b0*/  LEA.HI.X.SX32 R133, R173, R115.reuse, 0x1, P4 ;  /* 0x00000073ad857211 */ /* 0x080fe200020f0eff */
[----:B------:R-:W-:Y:S01]  /*28c0*/  IMAD.U32 R4, RZ, RZ, UR58 ;  /* 0x0000003aff047e24 */ /* 0x000fe2000f8e00ff */
[-C--:B------:R-:W-:Y:S01]  /*28d0*/  LEA.HI.X.SX32 R121, R91, R115.reuse, 0x1, P3 ;  /* 0x000000735b797211 */ /* 0x080fe200018f0eff */
[----:B------:R-:W-:Y:S01]  /*28e0*/  IMAD.U32 R5, RZ, RZ, UR59 ;  /* 0x0000003bff057e24 */ /* 0x000fe2000f8e00ff */
[----:B------:R-:W-:Y:S01]  /*28f0*/  UIADD3.64 UR58, UR6, 0x140, URZ ;  /* 0x00000140063a7897 */ /* 0x000fe2000fffe03f */
[C---:B------:R-:W-:Y:S01]  /*2900*/  IMAD.IADD R157, R148.reuse, 0x1, R157 ;  /* 0x00000001949d7824 */ /* 0x040fe200078e029d */
[----:B------:R-:W-:Y:S01]  /*2910*/  LEA.HI.X.SX32 R125, R7, R115, 0x1, P5 ;  /* 0x00000073077d7211 */ /* 0x000fe200028f0eff */
[----:B------:R-:W-:Y:S01]  /*2920*/  IMAD.IADD R155, R148, 0x1, R155 ;  /* 0x00000001949b7824 */ /* 0x000fe200078e029b */
[----:B------:R-:W-:Y:S01]  /*2930*/  UMOV UR57, 0x40000040 ;  /* 0x4000004000397882 */ /* 0x000fe20000000000 */
[----:B------:R-:W-:Y:S01]  /*2940*/  IMAD.U32 R88, RZ, RZ, UR10 ;  /* 0x0000000aff587e24 */ /* 0x000fe2000f8e00ff */
[----:B------:R-:W-:Y:S01]  /*2950*/  UIADD3.64 UR8, UR4, 0x180, URZ ;  /* 0x0000018004087897 */ /* 0x000fe2000fffe03f */
        /* <DEDUP_REMOVED lines=13> */
[----:B------:R-:W-:-:S02]  /*2a30*/  UIADD3.64 UR58, UR6, 0x144, URZ ;  /* 0x00000144063a7897 */ /* 0x000fc4000fffe03f */
[----:B------:R-:W-:Y:S02]  /*2a40*/  UIADD3.64 UR32, UR4, 0x480, URZ ;  /* 0x0000048004207897 */ /* 0x000fe4000fffe03f */
[----:B------:R-:W-:Y:S02]  /*2a50*/  UIADD3.64 UR36, UR4, 0x500, URZ ;  /* 0x0000050004247897 */ /* 0x000fe4000fffe03f */
[----:B------:R-:W-:Y:S01]  /*2a60*/  IMAD.U32 R4, RZ, RZ, UR58 ;  /* 0x0000003aff047e24 */ /* 0x000fe2000f8e00ff */
[----:B------:R-:W-:Y:S01]  /*2a70*/  UIADD3.64 UR40, UR4, 0x580, URZ ;  /* 0x0000058004287897 */ /* 0x000fe2000fffe03f */
[----:B------:R-:W-:Y:S01]  /*2a80*/  IMAD.U32 R5, RZ, RZ, UR59 ;  /* 0x0000003bff057e24 */ /* 0x000fe2000f8e00ff */
[----:B------:R-:W-:Y:S02]  /*2a90*/  UIADD3.64 UR58, UR6, 0x1be, URZ ;  /* 0x000001be063a7897 */ /* 0x000fe4000fffe03f */
[----:B------:R-:W-:Y:S02]  /*2aa0*/  UIADD3.64 UR44, UR4, 0x600, URZ ;  /* 0x00000600042c7897 */ /* 0x000fe4000fffe03f */
[----:B------:R-:W-:-:S02]  /*2ab0*/  UIADD3.64 UR48, UR4, 0x680, URZ ;  /* 0x0000068004307897 */ /* 0x000fc4000fffe03f */
[----:B------:R-:W-:Y:S01]  /*2ac0*/  IMAD.U32 R4, RZ, RZ, UR58 ;  /* 0x0000003aff047e24 */ /* 0x000fe2000f8e00ff */
[----:B------:R-:W-:Y:S01]  /*2ad0*/  UIADD3.64 UR52, UR4, 0x700, URZ ;  /* 0x0000070004347897 */ /* 0x000fe2000fffe03f */
[----:B------:R-:W-:Y:S01]  /*2ae0*/  IMAD.U32 R5, RZ, RZ, UR59 ;  /* 0x0000003bff057e24 */ /* 0x000fe2000f8e00ff */
[----:B------:R-:W-:Y:S02]  /*2af0*/  UIADD3.64 UR58, UR6, 0x1c0, URZ ;  /* 0x000001c0063a7897 */ /* 0x000fe4000fffe03f */
[----:B------:R-:W-:Y:S02]  /*2b00*/  UIADD3.64 UR10, UR6, 0x7e, URZ ;  /* 0x0000007e060a7897 */ /* 0x000fe4000fffe03f */
[----:B------:R-:W-:Y:S02]  /*2b10*/  UIADD3.64 UR14, UR6, 0x80, URZ ;  /* 0x00000080060e7897 */ /* 0x000fe4000fffe03f */
        /* <DEDUP_REMOVED lines=17> */
[----:B------:R-:W-:-:S12]  /*2c30*/  UIADD3.64 UR54, UR6, 0x184, URZ ;  /* 0x0000018406367897 */ /* 0x000fd8000fffe03f */
.L_x_1:
[C---:B------:R-:W-:Y:S01]  /*2c40*/  IMAD.WIDE R4, R165.reuse, 0x2, R114 ;  /* 0x00000002a5047825 */ /* 0x040fe200078e0272 */
[----:B------:R-:W-:Y:S02]  /*2c50*/  MOV R186, UR51 ;  /* 0x0000003300ba7c02 */ /* 0x000fe40008000f00 */
[----:B------:R-:W-:Y:S01]  /*2c60*/  MOV R188, UR50 ;  /* 0x0000003200bc7c02 */ /* 0x000fe20008000f00 */
[C---:B------:R-:W-:Y:S01]  /*2c70*/  IMAD.WIDE R90, R165.reuse, 0x2, R122 ;  /* 0x00000002a55a7825 */ /* 0x040fe200078e027a */
[----:B------:R-:W2:Y:S01]  /*2c80*/  LDG.E.U16 R183, desc[UR60][R4.64] ;  /* 0x0000003c04b77981 */ /* 0x000ea2000c1e1500 */
[----:B------:R-:W-:Y:S02]  /*2c90*/  MOV R189, UR49 ;  /* 0x0000003100bd7c02 */ /* 0x000fe40008000f00 */
[----:B------:R-:W-:Y:S01]  /*2ca0*/  IMAD.WIDE R172, R165, 0x2, R118 ;  /* 0x00000002a5ac7825 */ /* 0x000fe200078e0276 */
[----:B------:R0:W3:Y:S01]  /*2cb0*/  LDG.E.U16 R185, desc[UR60][R90.64] ;  /* 0x0000003c5ab97981 */ /* 0x0000e2000c1e1500 */
[----:B------:R-:W-:-:S02]  /*2cc0*/  MOV R190, UR48 ;  /* 0x0000003000be7c02 */ /* 0x000fc40008000f00 */
[C---:B------:R-:W-:Y:S01]  /*2cd0*/  IMAD.WIDE R92, R165.reuse, 0x2, R130 ;  /* 0x00000002a55c7825 */ /* 0x040fe200078e0282 */
[----:B------:R-:W-:Y:S01]  /*2ce0*/  MOV R191, UR55 ;  /* 0x0000003700bf7c02 */ /* 0x000fe20008000f00 */
[----:B------:R-:W4:Y:S01]  /*2cf0*/  LDG.E.U16 R173, desc[UR60][R172.64] ;  /* 0x0000003cacad7981 */ /* 0x000f22000c1e1500 */
[----:B------:R-:W-:Y:S01]  /*2d00*/  MOV R192, UR54 ;  /* 0x0000003600c07c02 */ /* 0x000fe20008000f00 */
[C---:B------:R-:W-:Y:S01]  /*2d10*/  IMAD.WIDE R174, R165.reuse, 0x2, R146 ;  /* 0x00000002a5ae7825 */ /* 0x040fe200078e0292 */
[----:B------:R-:W-:Y:S01]  /*2d20*/  MOV R193, UR53 ;  /* 0x0000003500c17c02 */ /* 0x000fe20008000f00 */
[----:B------:R1:W5:Y:S01]  /*2d30*/  LDG.E.U16 R182, desc[UR60][R92.64] ;  /* 0x0000003c5cb67981 */ /* 0x000362000c1e1500 */
[----:B------:R-:W-:Y:S01]  /*2d40*/  MOV R194, UR52 ;  /* 0x0000003400c27c02 */ /* 0x000fe20008000f00 */
[C---:B------:R-:W-:Y:S02]  /*2d50*/  IMAD.WIDE R88, R165.reuse, 0x2, R124 ;  /* 0x00000002a5587825 */ /* 0x040fe400078e027c */
[----:B------:R-:W3:Y:S02]  /*2d60*/  LDG.E.U16 R174, desc[UR60][R174.64] ;  /* 0x0000003caeae7981 */ /* 0x000ee4000c1e1500 */
[----:B------:R-:W-:-:S02]  /*2d70*/  IMAD.WIDE R94, R165, 0x2, R120 ;  /* 0x00000002a55e7825 */ /* 0x000fc400078e0278 */
[----:B------:R1:W5:Y:S02]  /*2d80*/  LDG.E.U16 R168, desc[UR60][R88.64] ;  /* 0x0000003c58a87981 */ /* 0x000364000c1e1500 */
[C---:B------:R-:W-:Y:S02]  /*2d90*/  IMAD.WIDE R176, R165.reuse, 0x2, R144 ;  /* 0x00000002a5b07825 */ /* 0x040fe400078e0290 */
[----:B------:R1:W5:Y:S02]  /*2da0*/  LDG.E.U16 R187, desc[UR60][R94.64] ;  /* 0x0000003c5ebb7981 */ /* 0x000364000c1e1500 */
[C---:B------:R-:W-:Y:S02]  /*2db0*/  IMAD.WIDE R178, R165.reuse, 0x2, R142 ;  /* 0x00000002a5b27825 */ /* 0x040fe400078e028e */
[----:B------:R-:W5:Y:S02]  /*2dc0*/  LDG.E.U16 R177, desc[UR60][R176.64] ;  /* 0x0000003cb0b17981 */ /* 0x000f64000c1e1500 */
[----:B------:R-:W-:-:S02]  /*2dd0*/  IMAD.WIDE R180, R165, 0x2, R140 ;  /* 0x00000002a5b47825 */ /* 0x000fc400078e028c */
[----:B------:R-:W5:Y:S02]  /*2de0*/  LDG.E.U16 R178, desc[UR60][R178.64] ;  /* 0x0000003cb2b27981 */ /* 0x000f64000c1e1500 */
[C---:B------:R-:W-:Y:S02]  /*2df0*/  IMAD.WIDE R170, R165.reuse, 0x2, R136 ;  /* 0x00000002a5aa7825 */ /* 0x040fe400078e0288 */
[----:B------:R-:W5:Y:S02]  /*2e00*/  LDG.E.U16 R181, desc[UR60][R180.64] ;  /* 0x0000003cb4b57981 */ /* 0x000f64000c1e1500 */
[C---:B0-----:R-:W-:Y:S02]  /*2e10*/  IMAD.WIDE R90, R165.reuse, 0x2, R138 ;  /* 0x00000002a55a7825 */ /* 0x041fe400078e028a */
[----:B------:R-:W5:Y:S02]  /*2e20*/  LDG.E.U16 R170, desc[UR60][R170.64] ;  /* 0x0000003caaaa7981 */ /* 0x000f64000c1e1500 */
[----:B------:R-:W-:-:S02]  /*2e30*/  IMAD.WIDE R4, R165, 0x2, R128 ;  /* 0x00000002a5047825 */ /* 0x000fc400078e0280 */
[----:B------:R-:W5:Y:S02]  /*2e40*/  LDG.E.U16 R184, desc[UR60][R90.64] ;  /* 0x0000003c5ab87981 */ /* 0x000f64000c1e1500 */
[C---:B-1----:R-:W-:Y:S02]  /*2e50*/  IMAD.WIDE R92, R165.reuse, 0x2, R134 ;  /* 0x00000002a55c7825 */ /* 0x042fe400078e0286 */
[----:B------:R-:W5:Y:S02]  /*2e60*/  LDG.E.U16 R5, desc[UR60][R4.64] ;  /* 0x0000003c04057981 */ /* 0x000f64000c1e1500 */
[C---:B------:R-:W-:Y:S02]  /*2e70*/  IMAD.WIDE R88, R165.reuse, 0x2, R126 ;  /* 0x00000002a5587825 */ /* 0x040fe400078e027e */
[----:B------:R-:W5:Y:S02]  /*2e80*/  LDG.E.U16 R171, desc[UR60][R92.64] ;  /* 0x0000003c5cab7981 */ /* 0x000f64000c1e1500 */
[----:B------:R-:W-:-:S02]  /*2e90*/  IMAD.WIDE R94, R165, 0x2, R132 ;  /* 0x00000002a55e7825 */ /* 0x000fc400078e0284 */
[----:B------:R-:W5:Y:S04]  /*2ea0*/  LDG.E.U16 R172, desc[UR60][R88.64] ;  /* 0x0000003c58ac7981 */ /* 0x000f68000c1e1500 */
[----:B------:R-:W5:Y:S01]  /*2eb0*/  LDG.E.U16 R176, desc[UR60][R94.64] ;  /* 0x0000003c5eb07981 */ /* 0x000f62000c1e1500 */
[----:B------:R-:W-:Y:S01]  /*2ec0*/  BAR.SYNC.DEFER_BLOCKING 0x0 ;  /* 0x0000000000007b1d */ /* 0x000fe20000010000 */
[----:B------:R-:W-:-:S05]  /*2ed0*/  R2UR UR58, R153 ;  /* 0x00000000993a72ca */ /* 0x000fca00000e0000 */
[----:B------:R-:W-:Y:S01]  /*2ee0*/  UMOV UR59, 0x40000000 ;  /* 0x40000000003b7882 */ /* 0x000fe20000000000 */
[----:B------:R-:W-:Y:S02]  /*2ef0*/  UIADD3.64 UR48, UR4, 0x80, URZ ;  /* 0x0000008004307897 */ /* 0x000fe4000fffe03f */
[----:B------:R-:W-:Y:S02]  /*2f00*/  UIADD3.64 UR50, UR6, 0x2, URZ ;  /* 0x0000000206327897 */ /* 0x000fe4000fffe03f */
[----:B------:R-:W-:Y:S02]  /*2f10*/  UIADD3.64 UR52, UR4, 0x100, URZ ;  /* 0x0000010004347897 */ /* 0x000fe4000fffe03f */
[----:B------:R-:W-:Y:S01]  /*2f20*/  UIADD3.64 UR54, UR6, 0x4, URZ ;  /* 0x0000000406367897 */ /* 0x000fe2000fffe03f */
[----:B--2---:R-:W-:Y:S04]  /*2f30*/  STS.U16 [R162+0x8000], R183 ;  /* 0x008000b7a2007388 */ /* 0x004fe80000000400 */
[----:B----4-:R-:W-:Y:S04]  /*2f40*/  STS.U16 [R162+0x8400], R173 ;  /* 0x008400ada2007388 */ /* 0x010fe80000000400 */
[----:B---3--:R-:W-:Y:S04]  /*2f50*/  STS.U16 [R161+0x8480], R174 ;  /* 0x008480aea1007388 */ /* 0x008fe80000000400 */
[----:B-----5:R-:W-:Y:S04]  /*2f60*/  STS.U16 [R161+0x8080], R168 ;  /* 0x008080a8a1007388 */ /* 0x020fe80000000400 */
        /* <DEDUP_REMOVED lines=9> */
[----:B------:R0:W-:Y:S04]  /*3000*/  STS.U16 [R156+0x8700], R171 ;  /* 0x008700ab9c007388 */ /* 0x0001e80000000400 */
[----:B------:R1:W-:Y:S04]  /*3010*/  STS.U16 [R155+0x8380], R172 ;  /* 0x008380ac9b007388 */ /* 0x0003e80000000400 */
[----:B------:R2:W-:Y:S01]  /*3020*/  STS.U16 [R155+0x8780], R176 ;  /* 0x008780b09b007388 */ /* 0x0005e20000000400 */
[----:B------:R3:W-:Y:S06]  /*3030*/  MEMBAR.ALL.CTA ;  /* 0x0000000000007992 */ /* 0x0007ec0000008000 */
[----:B---3--:R-:W3:Y:S02]  /*3040*/  FENCE.VIEW.ASYNC.S ;  /* 0x00000000000073c6 */ /* 0x008ee40000000000 */
[----:B---3--:R-:W-:Y:S06]  /*3050*/  BAR.SYNC.DEFER_BLOCKING 0x0 ;  /* 0x0000000000007b1d */ /* 0x008fec0000010000 */
[----:B------:R-:W-:-:S06]  /*3060*/  WARPGROUP.ARRIVE ;  /* 0x00000000000079c5 */ /* 0x000fcc0000000000 */
[----:B------:R-:W-:Y:S04]  /*3070*/  HGMMA.64x8x16.F32 R88, gdesc[UR56].tnspA, RZ, !UPT ;  /* 0x20000000385879f0 */ /* 0x000fe8000c7008ff */
[----:B------:R-:W-:Y:S04]  /*3080*/  HGMMA.64x8x16.F32 R88, gdesc[UR4].tnspA, R88 ;  /* 0x20000000045879f0 */ /* 0x000fe80008700858 */
        /* <DEDUP_REMOVED lines=10> */
[----:B------:R-:W-:Y:S01]  /*3130*/  HGMMA.64x8x16.F32 R88, gdesc[UR40].tnspA, R88 ;  /* 0x20000000285879f0 */ /* 0x000fe20008700858 */
[----:B------:R-:W-:-:S02]  /*3140*/  R2UR UR51, R186 ;  /* 0x00000000ba3372ca */ /* 0x000fc400000e0000 */
[----:B------:R-:W-:Y:S02]  /*3150*/  R2UR UR50, R188 ;  /* 0x00000000bc3272ca */ /* 0x000fe400000e0000 */
[----:B------:R-:W-:Y:S02]  /*3160*/  R2UR UR49, R189 ;  /* 0x00000000bd3172ca */ /* 0x000fe400000e0000 */
[----:B------:R-:W-:Y:S01]  /*3170*/  R2UR UR48, R190 ;  /* 0x00000000be3072ca */ /* 0x000fe200000e0000 */
[----:B------:R-:W-:Y:S01]  /*3180*/  HGMMA.64x8x16.F32 R88, gdesc[UR44].tnspA, R88 ;  /* 0x200000002c5879f0 */ /* 0x000fe20008700858 */
[----:B------:R-:W-:Y:S01]  /*3190*/  UMOV UR58, UR52 ;  /* 0x00000034003a7c82 */ /* 0x000fe20008000000 */
[----:B------:R-:W-:Y:S01]  /*31a0*/  UMOV UR59, UR53 ;  /* 0x00000035003b7c82 */ /* 0x000fe20008000000 */
[----:B------:R-:W-:Y:S02]  /*31b0*/  R2UR UR55, R191 ;  /* 0x00000000bf3772ca */ /* 0x000fe400000e0000 */
[----:B------:R-:W-:-:S02]  /*31c0*/  R2UR UR54, R192 ;  /* 0x00000000c03672ca */ /* 0x000fc400000e0000 */
[----:B------:R-:W-:Y:S02]  /*31d0*/  R2UR UR53, R193 ;  /* 0x00000000c13572ca */ /* 0x000fe400000e0000 */
[----:B------:R-:W-:-:S03]  /*31e0*/  R2UR UR52, R194 ;  /* 0x00000000c23472ca */ /* 0x000fc600000e0000 */
[----:B------:R-:W-:Y:S01]  /*31f0*/  HGMMA.64x8x16.F32 R88, gdesc[UR48].tnspA, R88 ;  /* 0x20000000305879f0 */ /* 0x000fe20008700858 */
[----:B0-----:R-:W-:Y:S02]  /*3200*/  MOV R171, UR51 ;  /* 0x0000003300ab7c02 */ /* 0x001fe40008000f00 */
[----:B-1----:R-:W-:Y:S01]  /*3210*/  MOV R172, UR50 ;  /* 0x0000003200ac7c02 */ /* 0x002fe20008000f00 */
[----:B------:R-:W-:Y:S01]  /*3220*/  UIADD3.64 UR50, UR6, 0x3e, URZ ;  /* 0x0000003e06327897 */ /* 0x000fe2000fffe03f */
[----:B------:R-:W-:Y:S01]  /*3230*/  MOV R173, UR49 ;  /* 0x0000003100ad7c02 */ /* 0x000fe20008000f00 */
[----:B------:R-:W-:Y:S01]  /*3240*/  UMOV UR49, UR57 ;  /* 0x0000003900317c82 */ /* 0x000fe20008000000 */
[----:B------:R-:W-:Y:S01]  /*3250*/  MOV R174, UR48 ;  /* 0x0000003000ae7c02 */ /* 0x000fe20008000f00 */
[----:B------:R-:W-:Y:S01]  /*3260*/  UMOV UR48, UR56 ;  /* 0x0000003800307c82 */ /* 0x000fe20008000000 */
[----:B------:R-:W-:Y:S01]  /*3270*/  MOV R4, UR11 ;  /* 0x0000000b00047c02 */ /* 0x000fe20008000f00 */
[----:B------:R-:W-:Y:S04]  /*3280*/  HGMMA.64x8x16.F32 R88, gdesc[UR52].tnspA, R88 ;  /* 0x20000000345879f0 */ /* 0x000fe80008700858 */
[----:B------:R-:W-:Y:S01]  /*3290*/  HGMMA.64x8x16.F32 R92, gdesc[UR48].tnspA, RZ, !UPT ;  /* 0x20000000305c79f0 */ /* 0x000fe2000c7008ff */
[----:B------:R-:W-:Y:S01]  /*32a0*/  MOV R5, UR10 ;  /* 0x0000000a00057c02 */ /* 0x000fe20008000f00 */
[----:B------:R-:W-:Y:S01]  /*32b0*/  UIADD3.64 UR10, UR6, 0x40, URZ ;  /* 0x00000040060a7897 */ /* 0x000fe2000fffe03f */
[----:B------:R-:W-:Y:S01]  /*32c0*/  MOV R168, UR9 ;  /* 0x0000000900a87c02 */ /* 0x000fe20008000f00 */
[----:B------:R-:W-:Y:S01]  /*32d0*/  UMOV UR9, UR5 ;  /* 0x0000000500097c82 */ /* 0x000fe20008000000 */
[----:B------:R-:W-:Y:S01]  /*32e0*/  MOV R170, UR8 ;  /* 0x0000000800aa7c02 */ /* 0x000fe20008000f00 */
[----:B------:R-:W-:Y:S01]  /*32f0*/  UMOV UR8, UR4 ;  /* 0x0000000400087c82 */ /* 0x000fe20008000000 */
[----:B------:R-:W-:Y:S01]  /*3300*/  MOV R175, UR55 ;  /* 0x0000003700af7c02 */ /* 0x000fe20008000f00 */
[----:B------:R-:W-:Y:S01]  /*3310*/  UIADD3.64 UR48, UR4, 0x80, URZ ;  /* 0x0000008004307897 */ /* 0x000fe2000fffe03f */
[----:B--2---:R-:W-:-:S02]  /*3320*/  MOV R176, UR54 ;  /* 0x0000003600b07c02 */ /* 0x004fc40008000f00 */
[----:B------:R-:W-:Y:S01]  /*3330*/  HGMMA.64x8x16.F32 R92, gdesc[UR8].tnspA, R92 ;  /* 0x20000000085c79f0 */ /* 0x000fe2000870085c */
[----:B------:R-:W-:Y:S01]  /*3340*/  UIADD3.64 UR54, UR6, 0x42, URZ ;  /* 0x0000004206367897 */ /* 0x000fe2000fffe03f */
[----:B------:R-:W-:Y:S02]  /*3350*/  MOV R177, UR53 ;  /* 0x0000003500b17c02 */ /* 0x000fe40008000f00 */
[----:B------:R-:W-:Y:S01]  /*3360*/  UMOV UR53, UR49 ;  /* 0x0000003100357c82 */ /* 0x000fe20008000000 */
[----:B------:R-:W-:Y:S01]  /*3370*/  MOV R178, UR52 ;  /* 0x0000003400b27c02 */ /* 0x000fe20008000f00 */
[----:B------:R-:W-:Y:S01]  /*3380*/  UMOV UR52, UR48 ;  /* 0x0000003000347c82 */ /* 0x000fe20008000000 */
[----:B------:R-:W-:-:S03]  /*3390*/  UIADD3.64 UR50, UR6, 0x44, URZ ;  /* 0x0000004406327897 */ /* 0x000fc6000fffe03f */
[----:B------:R-:W-:Y:S01]  /*33a0*/  HGMMA.64x8x16.F32 R92, gdesc[UR52].tnspA, R92 ;  /* 0x20000000345c79f0 */ /* 0x000fe2000870085c */
[----:B------:R-:W-:Y:S01]  /*33b0*/  UMOV UR48, UR58 ;  /* 0x0000003a00307c82 */ /* 0x000fe20008000000 */
[----:B------:R-:W-:Y:S01]  /*33c0*/  UMOV UR49, UR59 ;  /* 0x0000003b00317c82 */ /* 0x000fe20008000000 */
[----:B------:R-:W-:Y:S02]  /*33d0*/  R2UR UR9, R168 ;  /* 0x00000000a80972ca */ /* 0x000fe400000e0000 */
[----:B------:R-:W-:Y:S01]  /*33e0*/  R2UR UR8, R170 ;  /* 0x00000000aa0872ca */ /* 0x000fe200000e0000 */
[----:B------:R-:W-:Y:S01]  /*33f0*/  UIADD3.64 UR54, UR6, 0xbe, URZ ;  /* 0x000000be06367897 */ /* 0x000fe2000fffe03f */
[----:B------:R-:W-:Y:S11]  /*3400*/  HGMMA.64x8x16.F32 R92, gdesc[UR48].tnspA, R92 ;  /* 0x20000000305c79f0 */ /* 0x000ff6000870085c */
[----:B------:R-:W-:Y:S01]  /*3410*/  UMOV UR52, UR8 ;  /* 0x0000000800347c82 */ /* 0x000fe20008000000 */
[----:B------:R-:W-:Y:S01]  /*3420*/  UMOV UR53, UR9 ;  /* 0x0000000900357c82 */ /* 0x000fe20008000000 */
[----:B------:R-:W-:Y:S01]  /*3430*/  UIADD3.64 UR50, UR6, 0xc0, URZ ;  /* 0x000000c006327897 */ /* 0x000fe2000fffe03f */
[----:B------:R-:W-:Y:S01]  /*3440*/  HGMMA.64x8x16.F32 R92, gdesc[UR52].tnspA, R92 ;  /* 0x20000000345c79f0 */ /* 0x000fe2000870085c */
[----:B------:R-:W-:Y:S01]  /*3450*/  UMOV UR48, UR12 ;  /* 0x0000000c00307c82 */ /* 0x000fe20008000000 */
[----:B------:R-:W-:Y:S01]  /*3460*/  UMOV UR49, UR13 ;  /* 0x0000000d00317c82 */ /* 0x000fe20008000000 */
[----:B------:R-:W-:-:S05]  /*3470*/  UIADD3.64 UR54, UR6, 0xc2, URZ ;  /* 0x000000c206367897 */ /* 0x000fca000fffe03f */
[----:B------:R-:W-:Y:S01]  /*3480*/  HGMMA.64x8x16.F32 R92, gdesc[UR48].tnspA, R92 ;  /* 0x20000000305c79f0 */ /* 0x000fe2000870085c */
        /* <DEDUP_REMOVED lines=32> */
[----:B------:R-:W-:Y:S02]  /*3690*/  R2UR UR49, R173 ;  /* 0x00000000ad3172ca */ /* 0x000fe400000e0000 */
[----:B------:R-:W-:-:S11]  /*36a0*/  R2UR UR48, R174 ;  /* 0x00000000ae3072ca */ /* 0x000fd600000e0000 */
[----:B------:R-:W-:Y:S02]  /*36b0*/  UMOV UR53, UR49 ;  /* 0x0000003100357c82 */ /* 0x000fe40008000000 */
[----:B------:R-:W-:Y:S02]  /*36c0*/  UMOV UR52, UR48 ;  /* 0x0000003000347c82 */ /* 0x000fe40008000000 */
[----:B------:R-:W-:Y:S01]  /*36d0*/  HGMMA.64x8x16.F32 R92, gdesc[UR52].tnspA, R92 ;  /* 0x20000000345c79f0 */ /* 0x000fe2000870085c */
[----:B------:R-:W-:Y:S02]  /*36e0*/  R2UR UR53, R177 ;  /* 0x00000000b13572ca */ /* 0x000fe400000e0000 */
[----:B------:R-:W-:Y:S01]  /*36f0*/  R2UR UR52, R178 ;  /* 0x00000000b23472ca */ /* 0x000fe200000e0000 */
[----:B------:R-:W-:Y:S01]  /*3700*/  UIADD3.64 UR58, UR6, 0x1c4, URZ ;  /* 0x000001c4063a7897 */ /* 0x000fe2000fffe03f */
[----:B------:R-:W-:Y:S02]  /*3710*/  MOV R179, UR57 ;  /* 0x0000003900b37c02 */ /* 0x000fe40008000f00 */
[----:B------:R-:W-:-:S02]  /*3720*/  MOV R180, UR56 ;  /* 0x0000003800b47c02 */ /* 0x000fc40008000f00 */
[----:B------:R-:W-:Y:S01]  /*3730*/  R2UR UR54, R176 ;  /* 0x00000000b03672ca */ /* 0x000fe200000e0000 */
[----:B------:R-:W-:-:S04]  /*3740*/  IMAD.WIDE R176, R167, 0x2, R98 ;  /* 0x00000002a7b07825 */ /* 0x000fc800078e0262 */
[----:B------:R-:W-:Y:S01]  /*3750*/  UMOV UR57, UR53 ;  /* 0x0000003500397c82 */ /* 0x000fe20008000000 */
[----:B------:R-:W-:Y:S01]  /*3760*/  R2UR UR11, R4 ;  /* 0x00000000040b72ca */ /* 0x000fe200000e0000 */
[----:B------:R-:W-:Y:S01]  /*3770*/  UMOV UR56, UR52 ;  /* 0x0000003400387c82 */ /* 0x000fe20008000000 */
[----:B------:R-:W-:Y:S01]  /*3780*/  R2UR UR10, R5 ;  /* 0x00000000050a72ca */ /* 0x000fe200000e0000 */
[----:B------:R-:W-:Y:S01]  /*3790*/  IMAD.WIDE R4, R167, 0x2, R112 ;  /* 0x00000002a7047825 */ /* 0x000fe200078e0270 */
[----:B------:R-:W-:Y:S01]  /*37a0*/  R2UR UR51, R171 ;  /* 0x00000000ab3372ca */ /* 0x000fe200000e0000 */
[----:B------:R0:W2:Y:S01]  /*37b0*/  LDG.E.U16 R195, desc[UR60][R176.64] ;  /* 0x0000003cb0c37981 */ /* 0x0000a2000c1e1500 */
[----:B------:R-:W-:Y:S01]  /*37c0*/  R2UR UR50, R172 ;  /* 0x00000000ac3272ca */ /* 0x000fe200000e0000 */
[----:B------:R-:W-:Y:S01]  /*37d0*/  IMAD.WIDE R170, R167, 0x2, R110 ;  /* 0x00000002a7aa7825 */ /* 0x000fe200078e026e */
[----:B------:R-:W-:Y:S01]  /*37e0*/  R2UR UR55, R175 ;  /* 0x00000000af3772ca */ /* 0x000fe200000e0000 */
[----:B------:R-:W3:Y:S02]  /*37f0*/  LDG.E.U16 R5, desc[UR60][R4.64] ;  /* 0x0000003c04057981 */ /* 0x000ee4000c1e1500 */
[----:B------:R-:W-:-:S02]  /*3800*/  IMAD.WIDE R172, R167, 0x2, R100 ;  /* 0x00000002a7ac7825 */ /* 0x000fc400078e0264 */
[----:B------:R-:W4:Y:S02]  /*3810*/  LDG.E.U16 R171, desc[UR60][R170.64] ;  /* 0x0000003caaab7981 */ /* 0x000f24000c1e1500 */
[C---:B------:R-:W-:Y:S02]  /*3820*/  IMAD.WIDE R174, R167.reuse, 0x2, R108 ;  /* 0x00000002a7ae7825 */ /* 0x040fe400078e026c */
[----:B------:R-:W5:Y:S02]  /*3830*/  LDG.E.U16 R173, desc[UR60][R172.64] ;  /* 0x0000003cacad7981 */ /* 0x000f64000c1e1500 */
[C---:B------:R-:W-:Y:S02]  /*3840*/  IMAD.WIDE R184, R167.reuse, 0x2, R18 ;  /* 0x00000002a7b87825 */ /* 0x040fe400078e0212 */
[----:B------:R-:W5:Y:S02]  /*3850*/  LDG.E.U16 R175, desc[UR60][R174.64] ;  /* 0x0000003caeaf7981 */ /* 0x000f64000c1e1500 */
[----:B------:R-:W-:-:S02]  /*3860*/  IMAD.WIDE R186, R167, 0x2, R16 ;  /* 0x00000002a7ba7825 */ /* 0x000fc400078e0210 */
[----:B------:R-:W5:Y:S01]  /*3870*/  LDG.E.U16 R185, desc[UR60][R184.64] ;  /* 0x0000003cb8b97981 */ /* 0x000f62000c1e1500 */
[----:B------:R-:W-:Y:S01]  /*3880*/  HGMMA.64x8x16.F32 R92, gdesc[UR56].tnspA, R92, gsb0 ;  /* 0x20000000385c79f0 */ /* 0x000fe2000800085c */
[----:B------:R-:W-:Y:S01]  /*3890*/  R2UR UR57, R179 ;  /* 0x00000000b33972ca */ /* 0x000fe200000e0000 */
[C---:B------:R-:W-:Y:S01]  /*38a0*/  IMAD.WIDE R178, R167.reuse, 0x2, R22 ;  /* 0x00000002a7b27825 */ /* 0x040fe200078e0216 */
[----:B------:R-:W-:Y:S01]  /*38b0*/  R2UR UR56, R180 ;  /* 0x00000000b43872ca */ /* 0x000fe200000e0000 */
[----:B------:R-:W5:Y:S02]  /*38c0*/  LDG.E.U16 R187, desc[UR60][R186.64] ;  /* 0x0000003cbabb7981 */ /* 0x000f64000c1e1500 */
[C---:B------:R-:W-:Y:S02]  /*38d0*/  IMAD.WIDE R180, R167.reuse, 0x2, R20 ;  /* 0x00000002a7b47825 */ /* 0x040fe400078e0214 */
[----:B------:R1:W5:Y:S02]  /*38e0*/  LDG.E.U16 R197, desc[UR60][R178.64] ;  /* 0x0000003cb2c57981 */ /* 0x000364000c1e1500 */
[----:B------:R-:W-:-:S02]  /*38f0*/  IMAD.WIDE R188, R167, 0x2, R14 ;  /* 0x00000002a7bc7825 */ /* 0x000fc400078e020e */
[----:B------:R1:W5:Y:S02]  /*3900*/  LDG.E.U16 R199, desc[UR60][R180.64] ;  /* 0x0000003cb4c77981 */ /* 0x000364000c1e1500 */
[C---:B------:R-:W-:Y:S02]  /*3910*/  IMAD.WIDE R190, R167.reuse, 0x2, R104 ;  /* 0x00000002a7be7825 */ /* 0x040fe400078e0268 */
[----:B------:R-:W5:Y:S02]  /*3920*/  LDG.E.U16 R189, desc[UR60][R188.64] ;  /* 0x0000003cbcbd7981 */ /* 0x000f64000c1e1500 */
[C---:B------:R-:W-:Y:S02]  /*3930*/  IMAD.WIDE R192, R167.reuse, 0x2, R12 ;  /* 0x00000002a7c07825 */ /* 0x040fe400078e020c */
[----:B------:R-:W5:Y:S02]  /*3940*/  LDG.E.U16 R191, desc[UR60][R190.64] ;  /* 0x0000003cbebf7981 */ /* 0x000f64000c1e1500 */
[----:B------:R-:W-:-:S02]  /*3950*/  IMAD.WIDE R182, R167, 0x2, R106 ;  /* 0x00000002a7b67825 */ /* 0x000fc400078e026a */
[----:B------:R-:W5:Y:S02]  /*3960*/  LDG.E.U16 R193, desc[UR60][R192.64] ;  /* 0x0000003cc0c17981 */ /* 0x000f64000c1e1500 */
[C---:B0-----:R-:W-:Y:S02]  /*3970*/  IMAD.WIDE R176, R167.reuse, 0x2, R10 ;  /* 0x00000002a7b07825 */ /* 0x041fe400078e020a */
[----:B------:R0:W5:Y:S02]  /*3980*/  LDG.E.U16 R201, desc[UR60][R182.64] ;  /* 0x0000003cb6c97981 */ /* 0x000164000c1e1500 */
[C---:B-1----:R-:W-:Y:S02]  /*3990*/  IMAD.WIDE R178, R167.reuse, 0x2, R8 ;  /* 0x00000002a7b27825 */ /* 0x042fe400078e0208 */
[----:B------:R1:W5:Y:S02]  /*39a0*/  LDG.E.U16 R203, desc[UR60][R176.64] ;  /* 0x0000003cb0cb7981 */ /* 0x000364000c1e1500 */
[----:B------:R-:W-:-:S02]  /*39b0*/  IMAD.WIDE R180, R167, 0x2, R102 ;  /* 0x00000002a7b47825 */ /* 0x000fc400078e0266 */
[----:B------:R1:W5:Y:S01]  /*39c0*/  LDG.E.U16 R205, desc[UR60][R178.64] ;  /* 0x0000003cb2cd7981 */ /* 0x000362000c1e1500 */
[----:B0-----:R-:W0:Y:S03]  /*39d0*/  LDC R182, c[0x0][0x238] ;  /* 0x00008e00ffb67b82 */ /* 0x001e260000000800 */
[----:B------:R1:W5:Y:S01]  /*39e0*/  LDG.E.U16 R207, desc[UR60][R180.64] ;  /* 0x0000003cb4cf7981 */ /* 0x000362000c1e1500 */
[----:B------:R-:W-:-:S04]  /*39f0*/  WARPGROUP.DEPBAR.LE gsb0, 0x0 ;  /* 0x00008000000079c5 */ /* 0x000fc80000010000 */
[----:B------:R-:W-:Y:S01]  /*3a00*/  BAR.SYNC.DEFER_BLOCKING 0x0 ;  /* 0x0000000000007b1d */ /* 0x000fe20000010000 */
[-C--:B0-----:R-:W-:Y:S01]  /*3a10*/  FMUL R4, R88, R182.reuse ;  /* 0x000000b658047220 */ /* 0x081fe20000400000 */
[-C--:B------:R-:W-:Y:S01]  /*3a20*/  FMUL R183, R89, R182.reuse ;  /* 0x000000b659b77220 */ /* 0x080fe20000400000 */
[----:B------:R-:W-:-:S04]  /*3a30*/  FMUL R168, R92, R182 ;  /* 0x000000b65ca87220 */ /* 0x000fc80000400000 */
[----:B------:R-:W-:Y:S01]  /*3a40*/  FMNMX R183, R4, R183, !PT ;  /* 0x000000b704b77209 */ /* 0x000fe20007800000 */
[----:B------:R-:W-:-:S03]  /*3a50*/  FMUL R4, R93, R182 ;  /* 0x000000b65d047220 */ /* 0x000fc60000400000 */
[----:B------:R-:W-:Y:S01]  /*3a60*/  FMNMX R183, R168, R183, !PT ;  /* 0x000000b7a8b77209 */ /* 0x000fe20007800000 */
[----:B-1----:R-:W-:-:S03]  /*3a70*/  FMUL R177, R91, R182 ;  /* 0x000000b65bb17220 */ /* 0x002fc60000400000 */
[----:B------:R-:W-:Y:S01]  /*3a80*/  FMNMX R183, R4, R183, !PT ;  /* 0x000000b704b77209 */ /* 0x000fe20007800000 */
[-C--:B------:R-:W-:Y:S01]  /*3a90*/  FMUL R4, R90, R182.reuse ;  /* 0x000000b65a047220 */ /* 0x080fe20000400000 */
[----:B------:R-:W-:-:S03]  /*3aa0*/  FMUL R168, R94, R182 ;  /* 0x000000b65ea87220 */ /* 0x000fc60000400000 */
[----:B------:R-:W0:Y:S01]  /*3ab0*/  SHFL.BFLY PT, R170, R183, 0x2, 0x1f ;  /* 0x0c401f00b7aa7f89 */ /* 0x000e2200000e0000 */
[----:B------:R-:W-:Y:S01]  /*3ac0*/  FMNMX R177, R4, R177, !PT ;  /* 0x000000b104b17209 */ /* 0x000fe20007800000 */
[----:B------:R-:W-:-:S03]  /*3ad0*/  FMUL R4, R95, R182 ;  /* 0x000000b65f047220 */ /* 0x000fc60000400000 */
[----:B------:R-:W-:-:S04]  /*3ae0*/  FMNMX R177, R168, R177, !PT ;  /* 0x000000b1a8b17209 */ /* 0x000fc80007800000 */
[----:B------:R-:W-:-:S05]  /*3af0*/  FMNMX R4, R4, R177, !PT ;  /* 0x000000b104047209 */ /* 0x000fca0007800000 */
[----:B------:R-:W1:Y:S01]  /*3b00*/  SHFL.BFLY PT, R179, R4, 0x2, 0x1f ;  /* 0x0c401f0004b37f89 */ /* 0x000e6200000e0000 */
[----:B0-----:R-:W-:-:S05]  /*3b10*/  FMNMX R170, R183, R170, !PT ;  /* 0x000000aab7aa7209 */ /* 0x001fca0007800000 */
[----:B------:R-:W0:Y:S01]  /*3b20*/  SHFL.BFLY PT, R177, R170, 0x1, 0x1f ;  /* 0x0c201f00aab17f89 */ /* 0x000e2200000e0000 */
[----:B-1----:R-:W-:-:S05]  /*3b30*/  FMNMX R179, R4, R179, !PT ;  /* 0x000000b304b37209 */ /* 0x002fca0007800000 */
[----:B------:R-:W1:Y:S01]  /*3b40*/  SHFL.BFLY PT, R168, R179, 0x1, 0x1f ;  /* 0x0c201f00b3a87f89 */ /* 0x000e6200000e0000 */
[----:B0-----:R-:W-:-:S04]  /*3b50*/  FMNMX R177, R170, R177, !PT ;  /* 0x000000b1aab17209 */ /* 0x001fc80007800000 */
[----:B------:R-:W-:-:S05]  /*3b60*/  FMNMX R177, R177, R164, !PT ;  /* 0x000000a4b1b17209 */ /* 0x000fca0007800000 */
[----:B------:R-:W-:-:S04]  /*3b70*/  FFMA R89, R89, R182, -R177 ;  /* 0x000000b659597223 */ /* 0x000fc800000008b1 */
[----:B------:R-:W-:Y:S01]  /*3b80*/  FMUL R172, R89, 1.4426950216293334961 ;  /* 0x3fb8aa3b59ac7820 */ /* 0x000fe20000400000 */
[----:B-1----:R-:W-:-:S04]  /*3b90*/  FMNMX R89, R179, R168, !PT ;  /* 0x000000a8b3597209 */ /* 0x002fc80007800000 */
[----:B------:R-:W-:Y:S01]  /*3ba0*/  FMNMX R4, R89, R166, !PT ;  /* 0x000000a659047209 */ /* 0x000fe20007800000 */
[-CC-:B------:R-:W-:Y:S01]  /*3bb0*/  FFMA R88, R88, R182.reuse, -R177.reuse ;  /* 0x000000b658587223 */ /* 0x180fe200000008b1 */
[-CC-:B------:R-:W-:Y:S01]  /*3bc0*/  FFMA R92, R92, R182.reuse, -R177.reuse ;  /* 0x000000b65c5c7223 */ /* 0x180fe200000008b1 */
[-C--:B------:R-:W-:Y:S01]  /*3bd0*/  FFMA R93, R93, R182.reuse, -R177 ;  /* 0x000000b65d5d7223 */ /* 0x080fe200000008b1 */
[----:B------:R-:W-:Y:S01]  /*3be0*/  FADD R89, -R177, R164 ;  /* 0x000000a4b1597221 */ /* 0x000fe20000000100 */
[-CC-:B------:R-:W-:Y:S01]  /*3bf0*/  FFMA R94, R94, R182.reuse, -R4.reuse ;  /* 0x000000b65e5e7223 */ /* 0x180fe20000000804 */
[-CC-:B------:R-:W-:Y:S01]  /*3c00*/  FFMA R95, R95, R182.reuse, -R4.reuse ;  /* 0x000000b65f5f7223 */ /* 0x180fe20000000804 */
[----:B------:R-:W-:Y:S01]  /*3c10*/  FMUL R88, R88, 1.4426950216293334961 ;  /* 0x3fb8aa3b58587820 */ /* 0x000fe20000400000 */
[-CC-:B------:R-:W-:Y:S01]  /*3c20*/  FFMA R90, R90, R182.reuse, -R4.reuse ;  /* 0x000000b65a5a7223 */ /* 0x180fe20000000804 */
[----:B------:R-:W-:Y:S01]  /*3c30*/  FFMA R91, R91, R182, -R4 ;  /* 0x000000b65b5b7223 */ /* 0x000fe20000000804 */
[----:B------:R-:W-:Y:S01]  /*3c40*/  FMUL R92, R92, 1.4426950216293334961 ;  /* 0x3fb8aa3b5c5c7820 */ /* 0x000fe20000400000 */
[----:B------:R-:W-:Y:S01]  /*3c50*/  FMUL R93, R93, 1.4426950216293334961 ;  /* 0x3fb8aa3b5d5d7820 */ /* 0x000fe20000400000 */
[----:B------:R-:W-:Y:S01]  /*3c60*/  FMUL R89, R89, 1.4426950216293334961 ;  /* 0x3fb8aa3b59597820 */ /* 0x000fe20000400000 */
[----:B------:R-:W-:Y:S01]  /*3c70*/  FMUL R94, R94, 1.4426950216293334961 ;  /* 0x3fb8aa3b5e5e7820 */ /* 0x000fe20000400000 */
[----:B------:R-:W-:Y:S01]  /*3c80*/  FMUL R95, R95, 1.4426950216293334961 ;  /* 0x3fb8aa3b5f5f7820 */ /* 0x000fe20000400000 */
[----:B------:R0:W-:Y:S01]  /*3c90*/  MUFU.EX2 R174, R88 ;  /* 0x0000005800ae7308 */ /* 0x0001e20000000800 */
[----:B------:R-:W-:Y:S01]  /*3ca0*/  FMUL R90, R90, 1.4426950216293334961 ;  /* 0x3fb8aa3b5a5a7820 */ /* 0x000fe20000400000 */
[----:B------:R-:W-:-:S06]  /*3cb0*/  FMUL R91, R91, 1.4426950216293334961 ;  /* 0x3fb8aa3b5b5b7820 */ /* 0x000fcc0000400000 */
[----:B------:R1:W5:Y:S01]  /*3cc0*/  MUFU.EX2 R183, R89 ;  /* 0x0000005900b77308 */ /* 0x0003620000000800 */
[----:B0-----:R-:W-:-:S07]  /*3cd0*/  IMAD.SHL.U32 R88, R163, 0x40, RZ ;  /* 0x00000040a3587824 */ /* 0x001fce00078e00ff */
[----:B------:R-:W-:Y:S01]  /*3ce0*/  MUFU.EX2 R179, R93 ;  /* 0x0000005d00b37308 */ /* 0x000fe20000000800 */
[----:B-1----:R-:W-:-:S07]  /*3cf0*/  LOP3.LUT R89, R88, 0x100, RZ, 0xc0, !PT ;  /* 0x0000010058597812 */ /* 0x002fce00078ec0ff */
[----:B------:R-:W-:Y:S08]  /*3d00*/  MUFU.EX2 R181, R172 ;  /* 0x000000ac00b57308 */ /* 0x000ff00000000800 */
[----:B------:R-:W-:Y:S08]  /*3d10*/  MUFU.EX2 R92, R92 ;  /* 0x0000005c005c7308 */ /* 0x000ff00000000800 */
[----:B------:R-:W-:Y:S08]  /*3d20*/  MUFU.EX2 R164, R90 ;  /* 0x0000005a00a47308 */ /* 0x000ff00000000800 */
[----:B------:R-:W-:Y:S08]  /*3d30*/  MUFU.EX2 R93, R91 ;  /* 0x0000005b005d7308 */ /* 0x000ff00000000800 */
[----:B------:R-:W-:Y:S08]  /*3d40*/  MUFU.EX2 R94, R94 ;  /* 0x0000005e005e7308 */ /* 0x000ff00000000800 */
[----:B------:R-:W-:Y:S01]  /*3d50*/  MUFU.EX2 R95, R95 ;  /* 0x0000005f005f7308 */ /* 0x000fe20000000800 */
[----:B--2---:R-:W-:Y:S04]  /*3d60*/  STS.U16 [R6+0x8800], R195 ;  /* 0x008800c306007388 */ /* 0x004fe80000000400 */
[----:B---3--:R0:W-:Y:S04]  /*3d70*/  STS.U16 [R6+0x8000], R5 ;  /* 0x0080000506007388 */ /* 0x0081e80000000400 */
[----:B----4-:R-:W-:Y:S04]  /*3d80*/  STS.U16 [R6+0x8200], R171 ;  /* 0x008200ab06007388 */ /* 0x010fe80000000400 */
        /* <DEDUP_REMOVED lines=13> */
[----:B------:R1:W-:Y:S06]  /*3e60*/  MEMBAR.ALL.CTA ;  /* 0x0000000000007992 */ /* 0x0003ec0000008000 */
[----:B-1----:R-:W1:Y:S01]  /*3e70*/  FENCE.VIEW.ASYNC.S ;  /* 0x00000000000073c6 */ /* 0x002e620000000000 */
[----:B0-----:R-:W-:-:S04]  /*3e80*/  FADD R5, -R4, R166 ;  /* 0x000000a604057221 */ /* 0x001fc80000000100 */
[----:B------:R-:W-:-:S06]  /*3e90*/  FMUL R5, R5, 1.4426950216293334961 ;  /* 0x3fb8aa3b05057820 */ /* 0x000fcc0000400000 */
[----:B------:R-:W0:Y:S01]  /*3ea0*/  MUFU.EX2 R5, R5 ;  /* 0x0000000500057308 */ /* 0x000e220000000800 */
[----:B------:R-:W-:-:S04]  /*3eb0*/  LEA.HI R166, R152, R89, RZ, 0x1c ;  /* 0x0000005998a67211 */ /* 0x000fc800078fe0ff */
[----:B------:R-:W-:Y:S01]  /*3ec0*/  LOP3.LUT R166, R166, 0x3fff, RZ, 0xc0, !PT ;  /* 0x00003fffa6a67812 */ /* 0x000fe200078ec0ff */
[-C--:B------:R-:W-:Y:S01]  /*3ed0*/  FMUL R24, R24, R183.reuse ;  /* 0x000000b718187220 */ /* 0x080fe20000400000 */
[-C--:B------:R-:W-:Y:S01]  /*3ee0*/  FMUL R25, R25, R183.reuse ;  /* 0x000000b719197220 */ /* 0x080fe20000400000 */
[-C--:B------:R-:W-:Y:S01]  /*3ef0*/  FMUL R28, R28, R183.reuse ;  /* 0x000000b71c1c7220 */ /* 0x080fe20000400000 */
[----:B------:R-:W-:Y:S01]  /*3f00*/  R2UR UR58, R166 ;  /* 0x00000000a63a72ca */ /* 0x000fe200000e0000 */
[-C--:B------:R-:W-:Y:S01]  /*3f10*/  FMUL R29, R29, R183.reuse ;  /* 0x000000b71d1d7220 */ /* 0x080fe20000400000 */
        /* <DEDUP_REMOVED lines=26> */
[----:B------:R-:W-:Y:S01]  /*40c0*/  FMUL R84, R84, R183 ;  /* 0x000000b754547220 */ /* 0x000fe20000400000 */
[-C--:B0-----:R-:W-:Y:S01]  /*40d0*/  FMUL R26, R26, R5.reuse ;  /* 0x000000051a1a7220 */ /* 0x081fe20000400000 */
        /* <DEDUP_REMOVED lines=30> */
[----:B------:R-:W-:Y:S01]  /*42c0*/  FMUL R85, R85, R183 ;  /* 0x000000b755557220 */ /* 0x000fe20000400000 */
[----:B------:R-:W-:Y:S01]  /*42d0*/  FMUL R87, R87, R5 ;  /* 0x0000000557577220 */ /* 0x000fe20000400000 */
[----:B------:R-:W-:-:S02]  /*42e0*/  F2FP.F16.F32.PACK_AB R88, R181, R174 ;  /* 0x000000aeb558723e */ /* 0x000fc400000000ff */
[----:B------:R-:W-:Y:S02]  /*42f0*/  F2FP.F16.F32.PACK_AB R90, R179, R92 ;  /* 0x0000005cb35a723e */ /* 0x000fe400000000ff */
[----:B------:R-:W-:Y:S02]  /*4300*/  F2FP.F16.F32.PACK_AB R89, R93, R164 ;  /* 0x000000a45d59723e */ /* 0x000fe400000000ff */
[----:B------:R-:W-:Y:S01]  /*4310*/  F2FP.F16.F32.PACK_AB R91, R95, R94 ;  /* 0x0000005e5f5b723e */ /* 0x000fe200000000ff */
[----:B-1----:R-:W-:Y:S06]  /*4320*/  BAR.SYNC.DEFER_BLOCKING 0x0 ;  /* 0x0000000000007b1d */ /* 0x002fec0000010000 */
[----:B------:R-:W-:Y:S01]  /*4330*/  UMOV UR59, 0xc0000010 ;  /* 0xc0000010003b7882 */ /* 0x000fe20000000000 */
[----:B------:R-:W-:-:S06]  /*4340*/  WARPGROUP.ARRIVE ;  /* 0x00000000000079c5 */ /* 0x000fcc0000000000 */
[----:B------:R-:W-:Y:S01]  /*4350*/  HGMMA.64x128x16.F32 R24, R88, gdesc[UR56], R24, gsb0 ;  /* 0x01e0003858187df0 */ /* 0x000fe20008000818 */
[----:B------:R-:W-:Y:S01]  /*4360*/  FADD R181, R174, R181 ;  /* 0x000000b5aeb57221 */ /* 0x000fe20000000000 */
[----:B------:R-:W-:-:S03]  /*4370*/  FADD R93, R164, R93 ;  /* 0x0000005da45d7221 */ /* 0x000fc60000000000 */
[----:B------:R-:W-:Y:S01]  /*4380*/  FADD R92, R92, R181 ;  /* 0x000000b55c5c7221 */ /* 0x000fe20000000000 */
[----:B------:R-:W-:-:S03]  /*4390*/  FADD R94, R94, R93 ;  /* 0x0000005d5e5e7221 */ /* 0x000fc60000000000 */
[----:B------:R-:W-:Y:S01]  /*43a0*/  FADD R92, R179, R92 ;  /* 0x0000005cb35c7221 */ /* 0x000fe20000000000 */
[----:B------:R-:W-:-:S04]  /*43b0*/  FADD R94, R95, R94 ;  /* 0x0000005e5f5e7221 */ /* 0x000fc80000000000 */
[----:B------:R-:W0:Y:S04]  /*43c0*/  SHFL.BFLY PT, R93, R92, 0x2, 0x1f ;  /* 0x0c401f005c5d7f89 */ /* 0x000e2800000e0000 */
[----:B------:R-:W1:Y:S01]  /*43d0*/  SHFL.BFLY PT, R95, R94, 0x2, 0x1f ;  /* 0x0c401f005e5f7f89 */ /* 0x000e6200000e0000 */
[----:B------:R-:W-:Y:S02]  /*43e0*/  VIADD R169, R169, 0x10 ;  /* 0x00000010a9a97836 */ /* 0x000fe40000000000 */
[----:B0-----:R-:W-:Y:S01]  /*43f0*/  FADD R93, R92, R93 ;  /* 0x0000005d5c5d7221 */ /* 0x001fe20000000000 */
[----:B-1----:R-:W-:-:S04]  /*4400*/  FADD R95, R94, R95 ;  /* 0x0000005f5e5f7221 */ /* 0x002fc80000000000 */
[----:B------:R-:W0:Y:S04]  /*4410*/  SHFL.BFLY PT, R164, R93, 0x1, 0x1f ;  /* 0x0c201f005da47f89 */ /* 0x000e2800000e0000 */
[----:B------:R-:W1:Y:S01]  /*4420*/  SHFL.BFLY PT, R166, R95, 0x1, 0x1f ;  /* 0x0c201f005fa67f89 */ /* 0x000e6200000e0000 */
[----:B------:R-:W-:Y:S01]  /*4430*/  ISETP.GE.AND P1, PT, R169, R150, PT ;  /* 0x00000096a900720c */ /* 0x000fe20003f26270 */
[----:B------:R-:W-:Y:S02]  /*4440*/  IMAD R167, R117, 0x10, R167 ;  /* 0x0000001075a77824 */ /* 0x000fe400078e02a7 */
[----:B------:R-:W-:Y:S02]  /*4450*/  IMAD R165, R7, 0x10, R165 ;  /* 0x0000001007a57824 */ /* 0x000fe400078e02a5 */
[----:B0-----:R-:W-:Y:S01]  /*4460*/  FADD R164, R93, R164 ;  /* 0x000000a45da47221 */ /* 0x001fe20000000000 */
[----:B-1----:R-:W-:-:S03]  /*4470*/  FADD R166, R95, R166 ;  /* 0x000000a65fa67221 */ /* 0x002fc60000000000 */
[----:B------:R-:W-:Y:S01]  /*4480*/  FFMA R116, R183, R116, R164 ;  /* 0x00000074b7747223 */ /* 0x000fe200000000a4 */
[--C-:B------:R-:W-:Y:S02]  /*4490*/  IMAD.MOV.U32 R164, RZ, RZ, R177.reuse ;  /* 0x000000ffffa47224 */ /* 0x100fe400078e00b1 */
[----:B------:R-:W-:Y:S01]  /*44a0*/  FFMA R154, R5, R154, R166 ;  /* 0x0000009a059a7223 */ /* 0x000fe200000000a6 */
[----:B------:R-:W-:Y:S02]  /*44b0*/  IMAD.MOV.U32 R5, RZ, RZ, R177 ;  /* 0x000000ffff057224 */ /* 0x000fe400078e00b1 */
[----:B------:R-:W-:Y:S01]  /*44c0*/  IMAD.MOV.U32 R166, RZ, RZ, R4 ;  /* 0x000000ffffa67224 */ /* 0x000fe200078e0004 */
[----:B------:R-:W-:Y:S02]  /*44d0*/  WARPGROUP.DEPBAR.LE gsb0, 0x0 ;  /* 0x00008000000079c5 */ /* 0x000fe40000010000 */
[----:B------:R-:W-:Y:S05]  /*44e0*/  @!P1 BRA `(.L_x_1) ;  /* 0xffffffe400d49947 */ /* 0x000fea000383ffff */
.L_x_0:
[----:B------:R-:W-:Y:S01]  /*44f0*/  FMUL R8, R87, 0.25 ;  /* 0x3e80000057087820 */ /* 0x000fe20000400000 */
[----:B------:R-:W-:Y:S01]  /*4500*/  FSETP.GT.AND P1, PT, |R154|, 8.50705917302346158658e+37, PT ;  /* 0x7e8000009a00780b */ /* 0x000fe20003f24200 */
[----:B------:R-:W-:Y:S01]  /*4510*/  FMUL R9, R86, 0.25 ;  /* 0x3e80000056097820 */ /* 0x000fe20000400000 */
[----:B------:R-:W-:Y:S01]  /*4520*/  FMUL R11, R82, 0.25 ;  /* 0x3e800000520b7820 */ /* 0x000fe20000400000 */
[----:B------:R-:W-:Y:S01]  /*4530*/  FMUL R10, R83, 0.25 ;  /* 0x3e800000530a7820 */ /* 0x000fe20000400000 */
[----:B------:R-:W-:Y:S01]  /*4540*/  FSEL R87, R8, R87, P1 ;  /* 0x0000005708577208 */ /* 0x000fe20000800000 */
        /* <DEDUP_REMOVED lines=33> */
[----:B------:R-:W-:Y:S01]  /*4760*/  FSETP.GT.AND P2, PT, |R116|, 8.50705917302346158658e+37, PT ;  /* 0x7e8000007400780b */ /* 0x000fe20003f44200 */
        /* <DEDUP_REMOVED lines=27> */
[----:B------:R-:W-:Y:S01]  /*4920*/  IMAD.IADD R6, R148, 0x1, R151 ;  /* 0x0000000194067824 */ /* 0x000fe200078e0297 */
        /* <DEDUP_REMOVED lines=21> */
[----:B------:R-:W-:Y:S01]  /*4a80*/  FMUL R8, R116, 8388608 ;  /* 0x4b00000074087820 */ /* 0x000fe20000400000 */
[----:B------:R-:W-:Y:S01]  /*4a90*/  FSEL R103, R11, R56, P2 ;  /* 0x000000380b677208 */ /* 0x000fe20001000000 */
[----:B------:R-:W-:Y:S01]  /*4aa0*/  FMUL R11, R48, 0.25 ;  /* 0x3e800000300b7820 */ /* 0x000fe20000400000 */
[----:B------:R-:W-:Y:S01]  /*4ab0*/  FSETP.GEU.AND P3, PT, R116, 1.175494350822287508e-38, PT ;  /* 0x008000007400780b */ /* 0x000fe20003f6e000 */
[----:B------:R-:W-:Y:S01]  /*4ac0*/  FMUL R12, R31, 0.25 ;  /* 0x3e8000001f0c7820 */ /* 0x000fe20000400000 */
[----:B------:R-:W-:Y:S01]  /*4ad0*/  FSEL R109, R9, R52, P2 ;  /* 0x00000034096d7208 */ /* 0x000fe20001000000 */
[----:B------:R-:W-:Y:S01]  /*4ae0*/  FMUL R9, R40, 0.25 ;  /* 0x3e80000028097820 */ /* 0x000fe20000400000 */
[----:B------:R-:W-:Y:S01]  /*4af0*/  FSEL R65, R10, R65, P2 ;  /* 0x000000410a417208 */ /* 0x000fe20001000000 */
[----:B------:R-:W-:Y:S01]  /*4b00*/  FMUL R10, R57, 0.25 ;  /* 0x3e800000390a7820 */ /* 0x000fe20000400000 */
[----:B------:R-:W-:Y:S01]  /*4b10*/  FSEL R80, R8, R116, !P3 ;  /* 0x0000007408507208 */ /* 0x000fe20005800000 */
[----:B------:R-:W-:Y:S01]  /*4b20*/  FMUL R14, R25, 0.25 ;  /* 0x3e800000190e7820 */ /* 0x000fe20000400000 */
[----:B------:R-:W-:Y:S01]  /*4b30*/  FSEL R115, R11, R48, P2 ;  /* 0x000000300b737208 */ /* 0x000fe20001000000 */
[----:B------:R-:W-:Y:S01]  /*4b40*/  FMUL R11, R36, 0.25 ;  /* 0x3e800000240b7820 */ /* 0x000fe20000400000 */
[----:B------:R-:W-:Y:S01]  /*4b50*/  FSEL R129, R9, R40, P2 ;  /* 0x0000002809817208 */ /* 0x000fe20001000000 */
[C---:B------:R-:W-:Y:S01]  /*4b60*/  FMUL R9, R154.reuse, 8388608 ;  /* 0x4b0000009a097820 */ /* 0x040fe20000400000 */
[----:B------:R-:W-:Y:S01]  /*4b70*/  FSETP.GEU.AND P5, PT, |R154|, 1.175494350822287508e-38, PT ;  /* 0x008000009a00780b */ /* 0x000fe20003fae200 */
[----:B------:R-:W-:Y:S01]  /*4b80*/  VIADD R8, R80, 0xc0cafb0d ;  /* 0xc0cafb0d50087836 */ /* 0x000fe20000000000 */
[----:B------:R-:W-:Y:S01]  /*4b90*/  FSEL R57, R10, R57, P2 ;  /* 0x000000390a397208 */ /* 0x000fe20001000000 */
[----:B------:R-:W-:Y:S01]  /*4ba0*/  FMUL R10, R45, 0.25 ;  /* 0x3e8000002d0a7820 */ /* 0x000fe20000400000 */
[----:B------:R-:W-:Y:S01]  /*4bb0*/  FSETP.GEU.AND P4, PT, R154, 1.175494350822287508e-38, PT ;  /* 0x008000009a00780b */ /* 0x000fe20003f8e000 */
[----:B------:R-:W-:Y:S01]  /*4bc0*/  IMAD.IADD R7, R148, 0x1, R149 ;  /* 0x0000000194077824 */ /* 0x000fe200078e0295 */
[----:B------:R-:W-:Y:S01]  /*4bd0*/  FSEL R95, R13, R62, P1 ;  /* 0x0000003e0d5f7208 */ /* 0x000fe20000800000 */
[----:B------:R-:W-:Y:S01]  /*4be0*/  FMUL R13, R42, 0.25 ;  /* 0x3e8000002a0d7820 */ /* 0x000fe20000400000 */
[----:B------:R-:W-:Y:S01]  /*4bf0*/  FSEL R137, R11, R36, P2 ;  /* 0x000000240b897208 */ /* 0x000fe20001000000 */
[----:B------:R-:W-:Y:S01]  /*4c00*/  FMUL R11, R32, 0.25 ;  /* 0x3e800000200b7820 */ /* 0x000fe20000400000 */
[----:B------:R-:W-:Y:S01]  /*4c10*/  FSEL R31, R12, R31, P1 ;  /* 0x0000001f0c1f7208 */ /* 0x000fe20000800000 */
[----:B------:R-:W-:Y:S01]  /*4c20*/  FMUL R12, R73, 0.25 ;  /* 0x3e800000490c7820 */ /* 0x000fe20000400000 */
[----:B------:R-:W-:Y:S01]  /*4c30*/  FSEL R159, R9, R154, !P4 ;  /* 0x0000009a099f7208 */ /* 0x000fe20006000000 */
[----:B------:R-:W-:Y:S01]  /*4c40*/  @P1 FMUL R154, R154, 0.25 ;  /* 0x3e8000009a9a1820 */ /* 0x000fe20000400000 */
[----:B------:R-:W-:Y:S01]  /*4c50*/  FSEL R45, R10, R45, P2 ;  /* 0x0000002d0a2d7208 */ /* 0x000fe20001000000 */
[----:B------:R-:W-:Y:S01]  /*4c60*/  FMUL R10, R37, 0.25 ;  /* 0x3e800000250a7820 */ /* 0x000fe20000400000 */
[----:B------:R-:W-:Y:S01]  /*4c70*/  LOP3.LUT R9, R8, 0xff800000, RZ, 0xc0, !PT ;  /* 0xff80000008097812 */ /* 0x000fe200078ec0ff */
[----:B------:R-:W-:Y:S01]  /*4c80*/  @!P5 FMUL R154, R154, 16777216 ;  /* 0x4b8000009a9ad820 */ /* 0x000fe20000400000 */
[----:B------:R-:W-:Y:S01]  /*4c90*/  FSEL R125, R13, R42, P1 ;  /* 0x0000002a0d7d7208 */ /* 0x000fe20000800000 */
[----:B------:R-:W-:Y:S01]  /*4ca0*/  FMUL R13, R26, 0.25 ;  /* 0x3e8000001a0d7820 */ /* 0x000fe20000400000 */
[----:B------:R-:W-:Y:S01]  /*4cb0*/  FSEL R143, R11, R32, P2 ;  /* 0x000000200b8f7208 */ /* 0x000fe20001000000 */
[----:B------:R-:W-:Y:S01]  /*4cc0*/  @!P5 FMUL R15, R15, 16777216 ;  /* 0x4b8000000f0fd820 */ /* 0x000fe20000400000 */
[----:B------:R-:W-:Y:S01]  /*4cd0*/  FSEL R8, RZ, -23, P3 ;  /* 0xc1b80000ff087808 */ /* 0x000fe20001800000 */
[----:B------:R-:W-:Y:S01]  /*4ce0*/  @!P5 FMUL R87, R87, 16777216 ;  /* 0x4b8000005757d820 */ /* 0x000fe20000400000 */
[----:B------:R-:W-:Y:S01]  /*4cf0*/  I2FP.F32.S32 R11, R9 ;  /* 0x00000009000b7245 */ /* 0x000fe20000201400 */
[----:B------:R-:W-:Y:S01]  /*4d00*/  @!P5 FMUL R83, R83, 16777216 ;  /* 0x4b8000005353d820 */ /* 0x000fe20000400000 */
[----:B------:R-:W-:Y:S01]  /*4d10*/  FSEL R73, R12, R73, P2 ;  /* 0x000000490c497208 */ /* 0x000fe20001000000 */
[----:B------:R-:W-:Y:S01]  /*4d20*/  FMUL R12, R53, 0.25 ;  /* 0x3e800000350c7820 */ /* 0x000fe20000400000 */
[----:B------:R-:W-:Y:S01]  /*4d30*/  FSEL R135, R10, R37, P2 ;  /* 0x000000250a877208 */ /* 0x000fe20001000000 */
[----:B------:R-:W-:Y:S01]  /*4d40*/  FMUL R10, R29, 0.25 ;  /* 0x3e8000001d0a7820 */ /* 0x000fe20000400000 */
[----:B------:R-:W-:Y:S01]  /*4d50*/  FSEL R153, R13, R26, P1 ;  /* 0x0000001a0d997208 */ /* 0x000fe20000800000 */
[----:B------:R-:W-:Y:S01]  /*4d60*/  FFMA.FTZ R36, R11, 1.1920928955078125e-07, R8 ;  /* 0x340000000b247823 */ /* 0x000fe20000010008 */
[----:B------:R-:W-:Y:S01]  /*4d70*/  FMUL R13, R64, 0.25 ;  /* 0x3e800000400d7820 */ /* 0x000fe20000400000 */
[----:B------:R-:W0:Y:S01]  /*4d80*/  MUFU.RCP R8, R154 ;  /* 0x0000009a00087308 */ /* 0x000e220000001000 */
[----:B------:R-:W-:Y:S01]  /*4d90*/  FSEL R53, R12, R53, P2 ;  /* 0x000000350c357208 */ /* 0x000fe20001000000 */
[----:B------:R-:W-:Y:S01]  /*4da0*/  FMUL R12, R33, 0.25 ;  /* 0x3e800000210c7820 */ /* 0x000fe20000400000 */
[----:B------:R-:W-:Y:S01]  /*4db0*/  FSEL R147, R10, R29, P2 ;  /* 0x0000001d0a937208 */ /* 0x000fe20001000000 */
[----:B------:R-:W-:Y:S01]  /*4dc0*/  VIADD R10, R159, 0xc0cafb0d ;  /* 0xc0cafb0d9f0a7836 */ /* 0x000fe20000000000 */
[C---:B------:R-:W-:Y:S01]  /*4dd0*/  FSETP.GEU.AND P3, PT, |R116|.reuse, 1.175494350822287508e-38, PT ;  /* 0x008000007400780b */ /* 0x040fe20003f6e200 */
[----:B------:R-:W-:Y:S01]  /*4de0*/  @P2 FMUL R116, R116, 0.25 ;  /* 0x3e80000074742820 */ /* 0x000fe20000400000 */
[----:B------:R-:W-:Y:S01]  /*4df0*/  FSEL R55, R13, R64, P2 ;  /* 0x000000400d377208 */ /* 0x000fe20001000000 */
[----:B------:R-:W-:Y:S01]  /*4e00*/  FMUL R13, R44, 0.25 ;  /* 0x3e8000002c0d7820 */ /* 0x000fe20000400000 */
[----:B------:R-:W-:Y:S01]  /*4e10*/  FSEL R141, R12, R33, P2 ;  /* 0x000000210c8d7208 */ /* 0x000fe20001000000 */
[----:B------:R-:W-:Y:S01]  /*4e20*/  @!P5 FMUL R19, R19, 16777216 ;  /* 0x4b8000001313d820 */ /* 0x000fe20000400000 */
[----:B------:R-:W-:Y:S01]  /*4e30*/  LOP3.LUT R12, R10, 0xff800000, RZ, 0xc0, !PT ;  /* 0xff8000000a0c7812 */ /* 0x000fe200078ec0ff */
[----:B------:R-:W-:Y:S01]  /*4e40*/  @!P5 FMUL R79, R79, 16777216 ;  /* 0x4b8000004f4fd820 */ /* 0x000fe20000400000 */
[----:B------:R-:W-:Y:S01]  /*4e50*/  FSEL R121, R13, R44, P2 ;  /* 0x0000002c0d797208 */ /* 0x000fe20001000000 */
[----:B------:R-:W-:Y:S01]  /*4e60*/  @!P5 FMUL R23, R23, 16777216 ;  /* 0x4b8000001717d820 */ /* 0x000fe20000400000 */
[----:B------:R-:W-:Y:S01]  /*4e70*/  FSEL R10, RZ, -23, P4 ;  /* 0xc1b80000ff0a7808 */ /* 0x000fe20002000000 */
[----:B------:R-:W-:Y:S01]  /*4e80*/  @!P5 FMUL R75, R75, 16777216 ;  /* 0x4b8000004b4bd820 */ /* 0x000fe20000400000 */
[----:B------:R-:W-:Y:S01]  /*4e90*/  I2FP.F32.S32 R13, R12 ;  /* 0x0000000c000d7245 */ /* 0x000fe20000201400 */
[----:B------:R-:W-:Y:S01]  /*4ea0*/  @!P5 FMUL R89, R89, 16777216 ;  /* 0x4b8000005959d820 */ /* 0x000fe20000400000 */
        /* <DEDUP_REMOVED lines=25> */
[----:B------:R-:W-:Y:S01]  /*5040*/  FSEL R155, R14, R25, P2 ;  /* 0x000000190e9b7208 */ /* 0x000fe20001000000 */
[----:B------:R-:W-:Y:S01]  /*5050*/  FFMA.FTZ R37, R13, 1.1920928955078125e-07, R10 ;  /* 0x340000000d257823 */ /* 0x000fe2000001000a */
[C---:B0-----:R-:W-:Y:S01]  /*5060*/  FMUL R43, R8.reuse, R15 ;  /* 0x0000000f082b7220 */ /* 0x041fe20000400000 */
[C---:B------:R-:W-:Y:S01]  /*5070*/  FMUL R25, R8.reuse, R87 ;  /* 0x0000005708197220 */ /* 0x040fe20000400000 */
        /* <DEDUP_REMOVED lines=29> */
[----:B------:R-:W-:Y:S01]  /*5250*/  FMUL R78, R8, R153 ;  /* 0x00000099084e7220 */ /* 0x000fe20000400000 */
[----:B------:R-:W-:Y:S01]  /*5260*/  FMUL R33, R24, 0.25 ;  /* 0x3e80000018217820 */ /* 0x000fe20000400000 */
[----:B------:R-:W0:Y:S01]  /*5270*/  MUFU.RCP R8, R116 ;  /* 0x0000007400087308 */ /* 0x000e220000001000 */
[----:B------:R-:W-:Y:S01]  /*5280*/  LOP3.LUT R149, R149, 0x40, RZ, 0x3c, !PT ;  /* 0x0000004095957812 */ /* 0x000fe200078e3cff */
[----:B------:R-:W-:Y:S01]  /*5290*/  FMUL R29, R28, 0.25 ;  /* 0x3e8000001c1d7820 */ /* 0x000fe20000400000 */
[----:B------:R-:W-:Y:S01]  /*52a0*/  @!P3 FMUL R17, R17, 16777216 ;  /* 0x4b8000001111b820 */ /* 0x000fe20000400000 */
[----:B------:R-:W-:Y:S01]  /*52b0*/  FSEL R157, R33, R24, P2 ;  /* 0x00000018219d7208 */ /* 0x000fe20001000000 */
[----:B------:R-:W-:Y:S01]  /*52c0*/  @!P3 FMUL R135, R135, 16777216 ;  /* 0x4b8000008787b820 */ /* 0x000fe20000400000 */
[----:B------:R-:W1:Y:S01]  /*52d0*/  LDC R24, c[0x0][0x278] ;  /* 0x00009e00ff187b82 */ /* 0x000e620000000800 */
[----:B------:R-:W-:Y:S01]  /*52e0*/  IMAD.IADD R88, R148, 0x1, R149 ;  /* 0x0000000194587824 */ /* 0x000fe200078e0295 */
[----:B------:R-:W-:Y:S01]  /*52f0*/  FSEL R149, R29, R28, P2 ;  /* 0x0000001c1d957208 */ /* 0x000fe20001000000 */
        /* <DEDUP_REMOVED lines=8> */
[C---:B0-----:R-:W-:Y:S01]  /*5380*/  FMUL R31, R8.reuse, R17 ;  /* 0x00000011081f7220 */ /* 0x041fe20000400000 */
[C---:B------:R-:W-:Y:S01]  /*5390*/  FMUL R17, R8.reuse, R135 ;  /* 0x0000008708117220 */ /* 0x040fe20000400000 */
[----:B------:R-:W-:Y:S01]  /*53a0*/  FMUL R26, R8, R141 ;  /* 0x0000008d081a7220 */ /* 0x000fe20000400000 */
        /* <DEDUP_REMOVED lines=22> */
[----:B------:R-:W-:-:S02]  /*5510*/  IMAD.IADD R9, R80, 0x1, -R9 ;  /* 0x0000000150097824 */ /* 0x000fc400078e0a09 */
        /* <DEDUP_REMOVED lines=29> */
[----:B------:R-:W-:Y:S01]  /*56f0*/  F2FP.F16.F32.PACK_AB R17, R17, R26 ;  /* 0x0000001a1111723e */ /* 0x000fe200000000ff */
[----:B------:R-:W-:-:S02]  /*5700*/  IMAD.MOV.U32 R8, RZ, RZ, 0x3dc6b27f ;  /* 0x3dc6b27fff087424 */ /* 0x000fc400078e00ff */
[----:B------:R-:W-:Y:S01]  /*5710*/  FADD R26, R9, -1 ;  /* 0xbf800000091a7421 */ /* 0x000fe20000000000 */
[----:B------:R-:W-:Y:S01]  /*5720*/  IMAD.IADD R12, R159, 0x1, -R12 ;  /* 0x000000019f0c7824 */ /* 0x000fe200078e0a0c */
[----:B------:R-:W-:Y:S01]  /*5730*/  F2FP.F16.F32.PACK_AB R19, R19, R10 ;  /* 0x0000000a1313723e */ /* 0x000fe200000000ff */
[----:B-1----:R-:W-:Y:S02]  /*5740*/  IMAD R97, R97, R24, RZ ;  /* 0x0000001861617224 */ /* 0x002fe400078e02ff */
[-C--:B------:R-:W-:Y:S01]  /*5750*/  FFMA.FTZ R9, R26, R8.reuse, -0.16845393180847167969 ;  /* 0xbe2c7f301a097423 */ /* 0x080fe20000010008 */
[----:B------:R-:W-:Y:S01]  /*5760*/  FADD R27, R12, -1 ;  /* 0xbf8000000c1b7421 */ /* 0x000fe20000000000 */
[----:B------:R-:W-:Y:S01]  /*5770*/  F2FP.F16.F32.PACK_AB R16, R16, R155 ;  /* 0x0000009b1010723e */ /* 0x000fe200000000ff */
[----:B------:R-:W-:Y:S02]  /*5780*/  IMAD R49, R24, 0x4, R97 ;  /* 0x0000000418317824 */ /* 0x000fe400078e0261 */
[----:B------:R-:W-:Y:S01]  /*5790*/  FFMA.FTZ R9, R26, R9, 0.1716887056827545166 ;  /* 0x3e2fcf2a1a097423 */ /* 0x000fe20000010009 */
[C---:B------:R-:W-:Y:S01]  /*57a0*/  FFMA.FTZ R8, R27.reuse, R8, -0.16845393180847167969 ;  /* 0xbe2c7f301b087423 */ /* 0x040fe20000010008 */
[----:B------:R-:W-:Y:S01]  /*57b0*/  F2FP.F16.F32.PACK_AB R18, R18, R127 ;  /* 0x0000007f1212723e */ /* 0x000fe200000000ff */
[----:B------:R-:W-:Y:S01]  /*57c0*/  BAR.SYNC.DEFER_BLOCKING 0x0 ;  /* 0x0000000000007b1d */ /* 0x000fe20000010000 */
[----:B------:R-:W-:Y:S01]  /*57d0*/  FFMA.FTZ R9, R26, R9, -0.17900948226451873779 ;  /* 0xbe374e431a097423 */ /* 0x000fe20000010009 */
[----:B------:R-:W-:Y:S01]  /*57e0*/  FFMA.FTZ R10, R27, R8, 0.1716887056827545166 ;  /* 0x3e2fcf2a1b0a7423 */ /* 0x000fe20000010008 */
[----:B------:R-:W-:Y:S01]  /*57f0*/  F2FP.F16.F32.PACK_AB R8, R11, R76 ;  /* 0x0000004c0b08723e */ /* 0x000fe200000000ff */
[----:B------:R-:W-:-:S02]  /*5800*/  IMAD R51, R24, 0x4, R49 ;  /* 0x0000000418337824 */ /* 0x000fc400078e0231 */
[----:B------:R-:W-:Y:S01]  /*5810*/  FFMA.FTZ R11, R26, R9, 0.20512372255325317383 ;  /* 0x3e520bf41a0b7423 */ /* 0x000fe20000010009 */
[----:B------:R-:W-:Y:S01]  /*5820*/  FFMA.FTZ R10, R27, R10, -0.17900948226451873779 ;  /* 0xbe374e431b0a7423 */ /* 0x000fe2000001000a */
[----:B------:R-:W-:Y:S01]  /*5830*/  F2FP.F16.F32.PACK_AB R23, R23, R14 ;  /* 0x0000000e1717723e */ /* 0x000fe200000000ff */
[----:B------:R-:W-:Y:S02]  /*5840*/  IMAD R53, R24, 0x4, R51 ;  /* 0x0000000418357824 */ /* 0x000fe400078e0233 */
[----:B------:R-:W-:Y:S01]  /*5850*/  FFMA.FTZ R11, R26, R11, -0.24046532809734344482 ;  /* 0xbe763c8b1a0b7423 */ /* 0x000fe2000001000b */
[C---:B------:R-:W-:Y:S01]  /*5860*/  FFMA.FTZ R10, R27.reuse, R10, 0.20512372255325317383 ;  /* 0x3e520bf41b0a7423 */ /* 0x040fe2000001000a */
[----:B------:R-:W-:Y:S01]  /*5870*/  F2FP.F16.F32.PACK_AB R20, R20, R157 ;  /* 0x0000009d1414723e */ /* 0x000fe200000000ff */
[----:B------:R-:W-:Y:S02]  /*5880*/  IMAD R55, R24, 0x4, R53 ;  /* 0x0000000418377824 */ /* 0x000fe400078e0235 */
[----:B------:R-:W-:Y:S01]  /*5890*/  FFMA.FTZ R11, R26, R11, 0.28857114911079406738 ;  /* 0x3e93bf991a0b7423 */ /* 0x000fe2000001000b */
[----:B------:R-:W-:Y:S01]  /*58a0*/  FFMA.FTZ R10, R27, R10, -0.24046532809734344482 ;  /* 0xbe763c8b1b0a7423 */ /* 0x000fe2000001000a */
[----:B------:R-:W-:Y:S01]  /*58b0*/  F2FP.F16.F32.PACK_AB R21, R21, R74 ;  /* 0x0000004a1515723e */ /* 0x000fe200000000ff */
[----:B------:R-:W-:-:S02]  /*58c0*/  IMAD R59, R24, 0x4, R55 ;  /* 0x00000004183b7824 */ /* 0x000fc400078e0237 */
[----:B------:R-:W-:Y:S01]  /*58d0*/  FFMA.FTZ R11, R26, R11, -0.36067417263984680176 ;  /* 0xbeb8aa491a0b7423 */ /* 0x000fe2000001000b */
[----:B------:R-:W-:Y:S02]  /*58e0*/  F2FP.F16.F32.PACK_AB R22, R22, R129 ;  /* 0x000000811616723e */ /* 0x000fe400000000ff */
[----:B------:R-:W-:Y:S01]  /*58f0*/  F2FP.F16.F32.PACK_AB R12, R145, R78 ;  /* 0x0000004e910c723e */ /* 0x000fe200000000ff */
[C---:B------:R-:W-:Y:S01]  /*5900*/  IMAD R61, R24.reuse, 0x4, R59 ;  /* 0x00000004183d7824 */ /* 0x040fe200078e023b */
[----:B------:R-:W-:Y:S01]  /*5910*/  F2FP.F16.F32.PACK_AB R13, R13, R72 ;  /* 0x000000480d0d723e */ /* 0x000fe200000000ff */
[----:B------:R0:W-:Y:S01]  /*5920*/  STS.128 [R96+0x400], R16 ;  /* 0x0004001060007388 */ /* 0x0001e20000000c00 */
[----:B------:R-:W-:Y:S01]  /*5930*/  F2FP.F16.F32.PACK_AB R9, R131, R70 ;  /* 0x000000468309723e */ /* 0x000fe200000000ff */
[C---:B------:R-:W-:Y:S01]  /*5940*/  IMAD R65, R24.reuse, 0x4, R61 ;  /* 0x0000000418417824 */ /* 0x040fe200078e023d */
[----:B------:R-:W-:Y:S01]  /*5950*/  F2FP.F16.F32.PACK_AB R14, R119, R68 ;  /* 0x00000044770e723e */ /* 0x000fe200000000ff */
[----:B------:R-:W-:Y:S01]  /*5960*/  STS.128 [R96], R20 ;  /* 0x0000001460007388 */ /* 0x000fe20000000c00 */
[----:B------:R-:W-:Y:S01]  /*5970*/  F2FP.F16.F32.PACK_AB R15, R15, R64 ;  /* 0x000000400f0f723e */ /* 0x000fe200000000ff */
[----:B------:R-:W-:Y:S01]  /*5980*/  IMAD R67, R24, 0x4, R65 ;  /* 0x0000000418437824 */ /* 0x000fe200078e0241 */
[----:B------:R-:W-:-:S02]  /*5990*/  ISETP.GE.U32.AND P2, PT, R80, 0x7f800000, PT ;  /* 0x7f8000005000780c */ /* 0x000fc40003f46070 */
[----:B------:R-:W-:Y:S01]  /*59a0*/  ISETP.GE.U32.AND P3, PT, R159, 0x7f800000, PT ;  /* 0x7f8000009f00780c */ /* 0x000fe20003f66070 */
[----:B------:R1:W-:Y:S01]  /*59b0*/  STS.128 [R96+0x80], R12 ;  /* 0x0000800c60007388 */ /* 0x0003e20000000c00 */
[----:B------:R-:W-:Y:S01]  /*59c0*/  IMAD R69, R24, 0x4, R67 ;  /* 0x0000000418457824 */ /* 0x000fe200078e0243 */
[----:B------:R-:W-:Y:S02]  /*59d0*/  F2FP.F16.F32.PACK_AB R34, R34, R73 ;  /* 0x000000492222723e */ /* 0x000fe400000000ff */
[----:B------:R-:W-:Y:S01]  /*59e0*/  F2FP.F16.F32.PACK_AB R32, R32, R57 ;  /* 0x000000392020723e */ /* 0x000fe200000000ff */
[----:B------:R-:W-:Y:S02]  /*59f0*/  IMAD R75, R24, 0x4, R69 ;  /* 0x00000004184b7824 */ /* 0x000fe400078e0245 */
[----:B0-----:R-:W-:Y:S01]  /*5a00*/  FFMA.FTZ R16, R27, R10, 0.28857114911079406738 ;  /* 0x3e93bf991b107423 */ /* 0x001fe2000001000a */
[----:B------:R-:W-:Y:S01]  /*5a10*/  FFMA.FTZ R17, R26, R11, 0.48089820146560668945 ;  /* 0x3ef6384a1a117423 */ /* 0x000fe2000001000b */
[----:B------:R-:W-:Y:S01]  /*5a20*/  F2FP.F16.F32.PACK_AB R10, R117, R66 ;  /* 0x00000042750a723e */ /* 0x000fe200000000ff */
[----:B------:R-:W-:Y:S01]  /*5a30*/  IMAD R77, R24, 0x4, R75 ;  /* 0x00000004184d7824 */ /* 0x000fe200078e024b */
[----:B------:R-:W-:Y:S01]  /*5a40*/  F2FP.F16.F32.PACK_AB R11, R105, R62 ;  /* 0x0000003e690b723e */ /* 0x000fe200000000ff */
[----:B------:R-:W-:Y:S01]  /*5a50*/  FFMA.FTZ R16, R27, R16, -0.36067417263984680176 ;  /* 0xbeb8aa491b107423 */ /* 0x000fe20000010010 */
[----:B------:R-:W-:Y:S01]  /*5a60*/  FFMA.FTZ R17, R26, R17, -0.72134751081466674805 ;  /* 0xbf38aa3b1a117423 */ /* 0x000fe20000010011 */
[----:B------:R-:W-:Y:S01]  /*5a70*/  IMAD R81, R24, 0x4, R77 ;  /* 0x0000000418517824 */ /* 0x000fe200078e024d */
[----:B------:R-:W-:Y:S01]  /*5a80*/  F2FP.F16.F32.PACK_AB R29, R29, R56 ;  /* 0x000000381d1d723e */ /* 0x000fe200000000ff */
[----:B------:R-:W-:Y:S01]  /*5a90*/  STS.128 [R96+0x480], R8 ;  /* 0x0004800860007388 */ /* 0x000fe20000000c00 */
[C---:B------:R-:W-:Y:S01]  /*5aa0*/  FFMA.FTZ R16, R27.reuse, R16, 0.48089820146560668945 ;  /* 0x3ef6384a1b107423 */ /* 0x040fe20000010010 */
[C---:B------:R-:W-:Y:S01]  /*5ab0*/  FMUL R17, R26.reuse, R17 ;  /* 0x000000111a117220 */ /* 0x040fe20000400000 */
[----:B-1----:R-:W-:Y:S01]  /*5ac0*/  @P3 IMAD.MOV.U32 R12, RZ, RZ, 0x7f800000 ;  /* 0x7f800000ff0c3424 */ /* 0x002fe200078e00ff */
[----:B------:R-:W-:Y:S01]  /*5ad0*/  BAR.SYNC.DEFER_BLOCKING 0x0 ;  /* 0x0000000000007b1d */ /* 0x000fe20000010000 */
[C---:B------:R-:W-:Y:S01]  /*5ae0*/  FFMA.FTZ R16, R27.reuse, R16, -0.72134751081466674805 ;  /* 0xbf38aa3b1b107423 */ /* 0x040fe20000010010 */
[----:B------:R-:W-:Y:S01]  /*5af0*/  FMUL R17, R26, R17 ;  /* 0x000000111a117220 */ /* 0x000fe20000400000 */
[----:B------:R-:W-:Y:S01]  /*5b00*/  IMAD R83, R24, 0x4, R81 ;  /* 0x0000000418537824 */ /* 0x000fe200078e0251 */
[----:B------:R-:W-:Y:S01]  /*5b10*/  F2FP.F16.F32.PACK_AB R28, R28, R103 ;  /* 0x000000671c1c723e */ /* 0x000fe200000000ff */
[C---:B------:R-:W-:Y:S01]  /*5b20*/  FMUL R16, R27.reuse, R16 ;  /* 0x000000101b107220 */ /* 0x040fe20000400000 */
[----:B------:R-:W-:Y:S01]  /*5b30*/  FFMA.FTZ R17, R26, 1.4426950216293334961, R17 ;  /* 0x3fb8aa3b1a117823 */ /* 0x000fe20000010011 */
[----:B------:R-:W-:Y:S01]  /*5b40*/  IMAD R85, R24, 0x4, R83 ;  /* 0x0000000418557824 */ /* 0x000fe200078e0253 */
[----:B------:R-:W0:Y:S01]  /*5b50*/  LDC.64 R56, c[0x0][0x228] ;  /* 0x00008a00ff387b82 */ /* 0x000e220000000a00 */
[C---:B------:R-:W-:Y:S01]  /*5b60*/  FMUL R16, R27.reuse, R16 ;  /* 0x000000101b107220 */ /* 0x040fe20000400000 */
[----:B------:R-:W-:Y:S01]  /*5b70*/  FADD R36, R36, R17 ;  /* 0x0000001124247221 */ /* 0x000fe20000000000 */
[----:B------:R-:W-:Y:S01]  /*5b80*/  @P2 IMAD.MOV.U32 R17, RZ, RZ, 0x7f800000 ;  /* 0x7f800000ff112424 */ /* 0x000fe200078e00ff */
[----:B------:R-:W-:Y:S01]  /*5b90*/  F2FP.F16.F32.PACK_AB R30, R30, R47 ;  /* 0x0000002f1e1e723e */ /* 0x000fe200000000ff */
[----:B------:R-:W-:Y:S01]  /*5ba0*/  FFMA.FTZ R16, R27, 1.4426950216293334961, R16 ;  /* 0x3fb8aa3b1b107823 */ /* 0x000fe20000010010 */
[----:B------:R-:W-:-:S02]  /*5bb0*/  IMAD R73, R24, 0x4, R85 ;  /* 0x0000000418497824 */ /* 0x000fc400078e0255 */
[----:B------:R-:W-:Y:S01]  /*5bc0*/  @P2 FFMA.FTZ R36, R80, R17, +INF ;  /* 0x7f80000050242423 */ /* 0x000fe20000010011 */
[----:B------:R-:W1:Y:S01]  /*5bd0*/  LDC.64 R26, c[0x0][0x270] ;  /* 0x00009c00ff1a7b82 */ /* 0x000e620000000a00 */
[----:B------:R-:W-:Y:S01]  /*5be0*/  FADD R37, R37, R16 ;  /* 0x0000001025257221 */ /* 0x000fe20000000000 */
[----:B------:R-:W-:Y:S01]  /*5bf0*/  @P3 FFMA.FTZ R37, R159, R12, +INF ;  /* 0x7f8000009f253423 */ /* 0x000fe2000001000c */
[C---:B------:R-:W-:Y:S01]  /*5c00*/  IMAD R87, R24.reuse, 0x4, R73 ;  /* 0x0000000418577824 */ /* 0x040fe200078e0249 */
[----:B------:R-:W-:Y:S02]  /*5c10*/  F2FP.F16.F32.PACK_AB R31, R31, R42 ;  /* 0x0000002a1f1f723e */ /* 0x000fe400000000ff */
[----:B------:R-:W-:Y:S01]  /*5c20*/  F2FP.F16.F32.PACK_AB R101, R71, R50 ;  /* 0x000000324765723e */ /* 0x000fe200000000ff */
[----:B------:R-:W-:Y:S01]  /*5c30*/  IMAD R89, R24, 0x4, R87 ;  /* 0x0000000418597824 */ /* 0x000fe200078e0257 */
[----:B------:R-:W2:Y:S01]  /*5c40*/  LDS.128 R20, [R7] ;  /* 0x0000000007147984 */ /* 0x000ea20000000c00 */
[----:B------:R-:W-:-:S02]  /*5c50*/  F2FP.F16.F32.PACK_AB R103, R25, R38 ;  /* 0x000000261967723e */ /* 0x000fc400000000ff */
[C---:B------:R-:W-:Y:S01]  /*5c60*/  IMAD R91, R24.reuse, 0x4, R89 ;  /* 0x00000004185b7824 */ /* 0x040fe200078e0259 */
[----:B------:R-:W-:Y:S01]  /*5c70*/  LDS.128 R12, [R7+0x800] ;  /* 0x00080000070c7984 */ /* 0x000fe20000000c00 */
[----:B------:R-:W-:Y:S02]  /*5c80*/  F2FP.F16.F32.PACK_AB R35, R35, R40 ;  /* 0x000000282323723e */ /* 0x000fe400000000ff */
[----:B------:R-:W-:Y:S01]  /*5c90*/  IMAD R71, R24, 0x4, R91 ;  /* 0x0000000418477824 */ /* 0x000fe200078e025b */
[----:B------:R-:W3:Y:S01]  /*5ca0*/  LDS.128 R16, [R88] ;  /* 0x0000000058107984 */ /* 0x000ee20000000c00 */
[----:B------:R-:W-:Y:S02]  /*5cb0*/  F2FP.F16.F32.PACK_AB R43, R43, R44 ;  /* 0x0000002c2b2b723e */ /* 0x000fe400000000ff */
[----:B------:R-:W-:Y:S01]  /*5cc0*/  F2FP.F16.F32.PACK_AB R40, R95, R60 ;  /* 0x0000003c5f28723e */ /* 0x000fe200000000ff */
[----:B------:R-:W4:Y:S01]  /*5cd0*/  LDS.128 R8, [R88+0x800] ;  /* 0x0008000058087984 */ /* 0x000f220000000c00 */
[----:B------:R-:W-:-:S02]  /*5ce0*/  F2FP.F16.F32.PACK_AB R33, R33, R54 ;  /* 0x000000362121723e */ /* 0x000fc400000000ff */
[----:B------:R-:W-:Y:S01]  /*5cf0*/  F2FP.F16.F32.PACK_AB R100, R63, R58 ;  /* 0x0000003a3f64723e */ /* 0x000fe200000000ff */
[----:B------:R-:W-:Y:S01]  /*5d00*/  BAR.SYNC.DEFER_BLOCKING 0x0 ;  /* 0x0000000000007b1d */ /* 0x000fe20000010000 */
[----:B-1----:R-:W-:Y:S01]  /*5d10*/  IMAD R26, R3, R26, RZ ;  /* 0x0000001a031a7224 */ /* 0x002fe200078e02ff */
[----:B------:R-:W-:Y:S01]  /*5d20*/  F2FP.F16.F32.PACK_AB R102, R79, R46 ;  /* 0x0000002e4f66723e */ /* 0x000fe200000000ff */
[----:B------:R-:W-:Y:S01]  /*5d30*/  IMAD R27, R0, R27, RZ ;  /* 0x0000001b001b7224 */ /* 0x000fe200078e02ff */
[----:B------:R-:W-:Y:S01]  /*5d40*/  F2FP.F16.F32.PACK_AB R41, R41, R52 ;  /* 0x000000342929723e */ /* 0x000fe200000000ff */
[C---:B------:R-:W-:Y:S01]  /*5d50*/  IMAD.SHL.U32 R25, R26.reuse, 0x2, RZ ;  /* 0x000000021a197824 */ /* 0x040fe200078e00ff */
[----:B------:R-:W-:Y:S01]  /*5d60*/  F2FP.F16.F32.PACK_AB R42, R39, R48 ;  /* 0x00000030272a723e */ /* 0x000fe200000000ff */
[----:B------:R-:W-:Y:S01]  /*5d70*/  IMAD.HI R26, R26, 0x2, RZ ;  /* 0x000000021a1a7827 */ /* 0x000fe200078e02ff */
[----:B------:R-:W-:Y:S02]  /*5d80*/  FSETP.NEU.AND P1, PT, R80, RZ, PT ;  /* 0x000000ff5000720b */ /* 0x000fe40003f2d000 */
[----:B------:R-:W-:-:S02]  /*5d90*/  FSETP.NEU.AND P2, PT, R159, RZ, PT ;  /* 0x000000ff9f00720b */ /* 0x000fc40003f4d000 */
[----:B------:R-:W-:Y:S02]  /*5da0*/  FSEL R36, R36, -INF , P1 ;  /* 0xff80000024247808 */ /* 0x000fe40000800000 */
[----:B------:R-:W-:-:S03]  /*5db0*/  FSEL R37, R37, -INF , P2 ;  /* 0xff80000025257808 */ /* 0x000fc60001000000 */
[----:B------:R-:W-:Y:S02]  /*5dc0*/  FFMA R36, R36, 0.69314718246459960938, R5 ;  /* 0x3f31721824247823 */ /* 0x000fe40000000005 */
[----:B------:R-:W-:Y:S02]  /*5dd0*/  FFMA R37, R37, 0.69314718246459960938, R4 ;  /* 0x3f31721825257823 */ /* 0x000fe40000000004 */
[----:B------:R-:W1:Y:S01]  /*5de0*/  LDC R4, c[0x0][0x27c] ;  /* 0x00009f00ff047b82 */ /* 0x000e620000000800 */
[----:B------:R5:W-:Y:S04]  /*5df0*/  STS.128 [R96], R28 ;  /* 0x0000001c60007388 */ /* 0x000be80000000c00 */
[----:B------:R2:W-:Y:S04]  /*5e00*/  STS.128 [R96+0x400], R32 ;  /* 0x0004002060007388 */ /* 0x0005e80000000c00 */
[----:B------:R-:W-:Y:S04]  /*5e10*/  STS.128 [R96+0x480], R100 ;  /* 0x0004806460007388 */ /* 0x000fe80000000c00 */
[----:B------:R3:W-:Y:S01]  /*5e20*/  STS.128 [R96+0x80], R40 ;  /* 0x0000802860007388 */ /* 0x0007e20000000c00 */
[----:B-----5:R-:W-:-:S02]  /*5e30*/  IMAD R29, R24, 0x4, R71 ;  /* 0x00000004181d7824 */ /* 0x020fc400078e0247 */
[C---:B------:R-:W-:Y:S02]  /*5e40*/  IMAD.SHL.U32 R28, R27.reuse, 0x2, RZ ;  /* 0x000000021b1c7824 */ /* 0x040fe400078e00ff */
[----:B------:R-:W-:Y:S02]  /*5e50*/  IMAD R31, R24, 0x4, R29 ;  /* 0x00000004181f7824 */ /* 0x000fe400078e021d */
[----:B------:R-:W-:Y:S01]  /*5e60*/  IMAD.HI R27, R27, 0x2, RZ ;  /* 0x000000021b1b7827 */ /* 0x000fe200078e02ff */
[----:B------:R-:W-:Y:S01]  /*5e70*/  BAR.SYNC.DEFER_BLOCKING 0x0 ;  /* 0x0000000000007b1d */ /* 0x000fe20000010000 */
[----:B0-----:R-:W-:Y:S02]  /*5e80*/  IADD3 R28, P3, P4, R28, R56, R25 ;  /* 0x000000381c1c7210 */ /* 0x001fe40007c7e019 */
[----:B------:R-:W-:Y:S02]  /*5e90*/  IMAD R25, R24, 0x4, R31 ;  /* 0x0000000418197824 */ /* 0x000fe400078e021f */
[----:B------:R-:W-:-:S02]  /*5ea0*/  IADD3.X R26, R27, R57, R26, P3, P4 ;  /* 0x000000391b1a7210 */ /* 0x000fc40001fe841a */
[C---:B------:R-:W-:Y:S01]  /*5eb0*/  IMAD R27, R24.reuse, 0x4, R25 ;  /* 0x00000004181b7824 */ /* 0x040fe200078e0219 */
[-C--:B------:R-:W-:Y:S02]  /*5ec0*/  LEA R44, P3, R97, R28.reuse, 0x1 ;  /* 0x0000001c612c7211 */ /* 0x080fe400078608ff */
[----:B--2---:R-:W-:Y:S01]  /*5ed0*/  LEA R34, P5, R51, R28, 0x1 ;  /* 0x0000001c33227211 */ /* 0x004fe200078a08ff */
[C---:B------:R-:W-:Y:S01]  /*5ee0*/  IMAD R93, R24.reuse, 0x4, R27 ;  /* 0x00000004185d7824 */ /* 0x040fe200078e021b */
[----:B------:R-:W-:Y:S02]  /*5ef0*/  LEA.HI.X.SX32 R45, R97, R26, 0x1, P3 ;  /* 0x0000001a612d7211 */ /* 0x000fe400018f0eff */
[----:B------:R-:W-:Y:S01]  /*5f00*/  LEA R32, P4, R49, R28, 0x1 ;  /* 0x0000001c31207211 */ /* 0x000fe200078808ff */
[C---:B------:R-:W-:Y:S01]  /*5f10*/  IMAD R95, R24.reuse, 0x4, R93 ;  /* 0x00000004185f7824 */ /* 0x040fe200078e025d */
[----:B------:R-:W-:Y:S02]  /*5f20*/  LEA.HI.X.SX32 R35, R51, R26, 0x1, P5 ;  /* 0x0000001a33237211 */ /* 0x000fe400028f0eff */
[----:B------:R-:W-:Y:S01]  /*5f30*/  LEA R38, P5, R59, R28, 0x1 ;  /* 0x0000001c3b267211 */ /* 0x000fe200078a08ff */
[----:B------:R-:W-:Y:S01]  /*5f40*/  IMAD R97, R24, 0x4, R95 ;  /* 0x0000000418617824 */ /* 0x000fe200078e025f */
[----:B------:R-:W-:-:S02]  /*5f50*/  LEA.HI.X.SX32 R33, R49, R26, 0x1, P4 ;  /* 0x0000001a31217211 */ /* 0x000fc400020f0eff */
[----:B---3--:R-:W-:Y:S01]  /*5f60*/  LEA R42, P4, R55, R28, 0x1 ;  /* 0x0000001c372a7211 */ /* 0x008fe200078808ff */
[C---:B------:R-:W-:Y:S01]  /*5f70*/  IMAD R99, R24.reuse, 0x4, R97 ;  /* 0x0000000418637824 */ /* 0x040fe200078e0261 */
[----:B------:R-:W-:Y:S01]  /*5f80*/  LEA.HI.X.SX32 R39, R59, R26, 0x1, P5 ;  /* 0x0000001a3b277211 */ /* 0x000fe200028f0eff */
[----:B------:R0:W-:Y:S01]  /*5f90*/  STG.E.U16 desc[UR60][R44.64], R20 ;  /* 0x000000142c007986 */ /* 0x0001e2000c10153c */
[-C--:B------:R-:W-:Y:S01]  /*5fa0*/  LEA R48, P5, R67, R28.reuse, 0x1 ;  /* 0x0000001c43307211 */ /* 0x080fe200078a08ff */
[C---:B------:R-:W-:Y:S01]  /*5fb0*/  IMAD R101, R24.reuse, 0x4, R99 ;  /* 0x0000000418657824 */ /* 0x040fe200078e0263 */
[----:B------:R-:W-:Y:S01]  /*5fc0*/  LEA R40, P3, R53, R28, 0x1 ;  /* 0x0000001c35287211 */ /* 0x000fe200078608ff */
[----:B------:R2:W-:Y:S01]  /*5fd0*/  STG.E.U16 desc[UR60][R32.64], R16 ;  /* 0x0000001020007986 */ /* 0x0005e2000c10153c */
[----:B------:R-:W-:Y:S01]  /*5fe0*/  LEA.HI.X.SX32 R43, R55, R26, 0x1, P4 ;  /* 0x0000001a372b7211 */ /* 0x000fe200020f0eff */
[----:B------:R-:W-:Y:S01]  /*5ff0*/  IMAD R103, R24, 0x4, R101 ;  /* 0x0000000418677824 */ /* 0x000fe200078e0265 */
[----:B------:R-:W-:-:S02]  /*6000*/  LEA R46, P4, R65, R28, 0x1 ;  /* 0x0000001c412e7211 */ /* 0x000fc400078808ff */
[-C--:B------:R-:W-:Y:S01]  /*6010*/  LEA.HI.X.SX32 R49, R67, R26.reuse, 0x1, P5 ;  /* 0x0000001a43317211 */ /* 0x080fe200028f0eff */
[C---:B------:R-:W-:Y:S01]  /*6020*/  IMAD R105, R24.reuse, 0x4, R103 ;  /* 0x0000000418697824 */ /* 0x040fe200078e0267 */
[----:B------:R-:W-:Y:S02]  /*6030*/  LEA.HI.X.SX32 R41, R53, R26, 0x1, P3 ;  /* 0x0000001a35297211 */ /* 0x000fe400018f0eff */
[-C--:B------:R-:W-:Y:S01]  /*6040*/  LEA R56, P5, R77, R28.reuse, 0x1 ;  /* 0x0000001c4d387211 */ /* 0x080fe200078a08ff */
[C---:B------:R-:W-:Y:S01]  /*6050*/  IMAD R109, R24.reuse, 0x4, R105 ;  /* 0x00000004186d7824 */ /* 0x040fe200078e0269 */
[----:B------:R-:W-:Y:S02]  /*6060*/  LEA R50, P3, R61, R28, 0x1 ;  /* 0x0000001c3d327211 */ /* 0x000fe400078608ff */
[----:B------:R-:W-:Y:S01]  /*6070*/  LEA.HI.X.SX32 R47, R65, R26, 0x1, P4 ;  /* 0x0000001a412f7211 */ /* 0x000fe200020f0eff */
[----:B------:R-:W-:Y:S01]  /*6080*/  IMAD R111, R24, 0x4, R109 ;  /* 0x00000004186f7824 */ /* 0x000fe200078e026d */
[----:B------:R-:W-:-:S02]  /*6090*/  LEA R54, P4, R75, R28, 0x1 ;  /* 0x0000001c4b367211 */ /* 0x000fc400078808ff */
[-C--:B------:R-:W-:Y:S01]  /*60a0*/  LEA.HI.X.SX32 R57, R77, R26.reuse, 0x1, P5 ;  /* 0x0000001a4d397211 */ /* 0x080fe200028f0eff */
[C---:B------:R-:W-:Y:S01]  /*60b0*/  IMAD R113, R24.reuse, 0x4, R111 ;  /* 0x0000000418717824 */ /* 0x040fe200078e026f */
[----:B------:R-:W-:Y:S02]  /*60c0*/  LEA.HI.X.SX32 R51, R61, R26, 0x1, P3 ;  /* 0x0000001a3d337211 */ /* 0x000fe400018f0eff */
[-C--:B------:R-:W-:Y:S01]  /*60d0*/  LEA R62, P5, R85, R28.reuse, 0x1 ;  /* 0x0000001c553e7211 */ /* 0x080fe200078a08ff */
[----:B------:R-:W-:Y:S01]  /*60e0*/  IMAD R115, R24, 0x4, R113 ;  /* 0x0000000418737824 */ /* 0x000fe200078e0271 */
[----:B------:R-:W-:Y:S02]  /*60f0*/  LEA R52, P3, R69, R28, 0x1 ;  /* 0x0000001c45347211 */ /* 0x000fe400078608ff */
[----:B------:R-:W-:Y:S02]  /*6100*/  LEA.HI.X.SX32 R55, R75, R26, 0x1, P4 ;  /* 0x0000001a4b377211 */ /* 0x000fe400020f0eff */
[----:B------:R-:W-:-:S02]  /*6110*/  LEA R58, P4, R83, R28, 0x1 ;  /* 0x0000001c533a7211 */ /* 0x000fc400078808ff */
[-C--:B------:R-:W-:Y:S02]  /*6120*/  LEA.HI.X.SX32 R63, R85, R26.reuse, 0x1, P5 ;  /* 0x0000001a553f7211 */ /* 0x080fe400028f0eff */
[----:B------:R-:W-:Y:S02]  /*6130*/  LEA.HI.X.SX32 R53, R69, R26, 0x1, P3 ;  /* 0x0000001a45357211 */ /* 0x000fe400018f0eff */
[-C--:B------:R-:W-:Y:S02]  /*6140*/  LEA R64, P5, R89, R28.reuse, 0x1 ;  /* 0x0000001c59407211 */ /* 0x080fe400078a08ff */
[----:B------:R-:W-:Y:S02]  /*6150*/  LEA R60, P3, R81, R28, 0x1 ;  /* 0x0000001c513c7211 */ /* 0x000fe400078608ff */
[----:B------:R-:W-:Y:S02]  /*6160*/  LEA.HI.X.SX32 R59, R83, R26, 0x1, P4 ;  /* 0x0000001a533b7211 */ /* 0x000fe400020f0eff */
[----:B------:R-:W-:-:S02]  /*6170*/  LEA R66, P4, R87, R28, 0x1 ;  /* 0x0000001c57427211 */ /* 0x000fc400078808ff */
[-C--:B------:R-:W-:Y:S01]  /*6180*/  LEA.HI.X.SX32 R65, R89, R26.reuse, 0x1, P5 ;  /* 0x0000001a59417211 */ /* 0x080fe200028f0eff */
[C---:B------:R-:W-:Y:S01]  /*6190*/  IMAD R89, R24.reuse, 0x4, R115 ;  /* 0x0000000418597824 */ /* 0x040fe200078e0273 */
[----:B------:R-:W-:Y:S02]  /*61a0*/  LEA.HI.X.SX32 R61, R81, R26, 0x1, P3 ;  /* 0x0000001a513d7211 */ /* 0x000fe400018f0eff */
[----:B------:R-:W-:Y:S01]  /*61b0*/  LEA R68, P3, R73, R28, 0x1 ;  /* 0x0000001c49447211 */ /* 0x000fe200078608ff */
[----:B------:R-:W-:Y:S01]  /*61c0*/  IMAD R117, R24, 0x4, R89 ;  /* 0x0000000418757824 */ /* 0x000fe200078e0259 */
[----:B------:R-:W-:Y:S02]  /*61d0*/  LEA.HI.X.SX32 R67, R87, R26, 0x1, P4 ;  /* 0x0000001a57437211 */ /* 0x000fe400020f0eff */
[-C--:B------:R-:W-:Y:S02]  /*61e0*/  LEA R72, P4, R71, R28.reuse, 0x1 ;  /* 0x0000001c47487211 */ /* 0x080fe400078808ff */
[----:B------:R-:W-:-:S02]  /*61f0*/  LEA R70, P5, R29, R28, 0x1 ;  /* 0x0000001c1d467211 */ /* 0x000fc400078a08ff */
[-C--:B------:R-:W-:Y:S02]  /*6200*/  LEA.HI.X.SX32 R69, R73, R26.reuse, 0x1, P3 ;  /* 0x0000001a49457211 */ /* 0x080fe400018f0eff */
[-C--:B------:R-:W-:Y:S02]  /*6210*/  LEA.HI.X.SX32 R73, R71, R26.reuse, 0x1, P4 ;  /* 0x0000001a47497211 */ /* 0x080fe400020f0eff */
[----:B------:R-:W-:Y:S01]  /*6220*/  LEA.HI.X.SX32 R71, R29, R26, 0x1, P5 ;  /* 0x0000001a1d477211 */ /* 0x000fe200028f0eff */
[C---:B------:R-:W-:Y:S01]  /*6230*/  IMAD R29, R24.reuse, 0x4, R117 ;  /* 0x00000004181d7824 */ /* 0x040fe200078e0275 */
[-C--:B------:R-:W-:Y:S02]  /*6240*/  LEA R80, P4, R25, R28.reuse, 0x1 ;  /* 0x0000001c19507211 */ /* 0x080fe400078808ff */
[-C--:B------:R-:W-:Y:S01]  /*6250*/  LEA R74, P3, R91, R28.reuse, 0x1 ;  /* 0x0000001c5b4a7211 */ /* 0x080fe200078608ff */
[----:B------:R-:W-:Y:S01]  /*6260*/  IMAD R119, R24, 0x4, R29 ;  /* 0x0000000418777824 */ /* 0x000fe200078e021d */
[----:B------:R-:W-:-:S02]  /*6270*/  LEA R78, P5, R27, R28, 0x1 ;  /* 0x0000001c1b4e7211 */ /* 0x000fc400078a08ff */
[-C--:B------:R-:W-:Y:S01]  /*6280*/  LEA.HI.X.SX32 R81, R25, R26.reuse, 0x1, P4 ;  /* 0x0000001a19517211 */ /* 0x080fe200020f0eff */
[C---:B------:R-:W-:Y:S01]  /*6290*/  IMAD R25, R24.reuse, 0x4, R119 ;  /* 0x0000000418197824 */ /* 0x040fe200078e0277 */
[----:B------:R-:W-:Y:S02]  /*62a0*/  LEA.HI.X.SX32 R75, R91, R26, 0x1, P3 ;  /* 0x0000001a5b4b7211 */ /* 0x000fe400018f0eff */
[----:B------:R-:W-:Y:S02]  /*62b0*/  LEA R76, P3, R31, R28, 0x1 ;  /* 0x0000001c1f4c7211 */ /* 0x000fe400078608ff */
[-C--:B------:R-:W-:Y:S01]  /*62c0*/  LEA.HI.X.SX32 R79, R27, R26.reuse, 0x1, P5 ;  /* 0x0000001a1b4f7211 */ /* 0x080fe200028f0eff */
[C---:B------:R-:W-:Y:S01]  /*62d0*/  IMAD R27, R24.reuse, 0x4, R25 ;  /* 0x00000004181b7824 */ /* 0x040fe200078e0219 */
[----:B------:R-:W-:Y:S02]  /*62e0*/  LEA.HI.X.SX32 R77, R31, R26, 0x1, P3 ;  /* 0x0000001a1f4d7211 */ /* 0x000fe400018f0eff */
[-C--:B------:R-:W-:Y:S01]  /*62f0*/  LEA R84, P5, R97, R28.reuse, 0x1 ;  /* 0x0000001c61547211 */ /* 0x080fe200078a08ff */
[----:B------:R-:W-:Y:S01]  /*6300*/  IMAD R31, R24, 0x4, R27 ;  /* 0x00000004181f7824 */ /* 0x000fe200078e021b */
[----:B------:R-:W-:-:S02]  /*6310*/  LEA R86, P3, R93, R28, 0x1 ;  /* 0x0000001c5d567211 */ /* 0x000fc400078608ff */
[----:B------:R-:W-:Y:S01]  /*6320*/  LEA R82, P4, R95, R28, 0x1 ;  /* 0x0000001c5f527211 */ /* 0x000fe200078808ff */
[C---:B------:R-:W-:Y:S01]  /*6330*/  IMAD R121, R24.reuse, 0x4, R31 ;  /* 0x0000000418797824 */ /* 0x040fe200078e021f */
[----:B------:R-:W-:Y:S02]  /*6340*/  LEA.HI.X.SX32 R85, R97, R26, 0x1, P5 ;  /* 0x0000001a61557211 */ /* 0x000fe400028f0eff */
[----:B------:R-:W-:Y:S01]  /*6350*/  LEA R94, P5, R103, R28, 0x1 ;  /* 0x0000001c675e7211 */ /* 0x000fe200078a08ff */
[C---:B------:R-:W-:Y:S01]  /*6360*/  IMAD R123, R24.reuse, 0x4, R121 ;  /* 0x00000004187b7824 */ /* 0x040fe200078e0279 */
[-C--:B------:R-:W-:Y:S02]  /*6370*/  LEA.HI.X.SX32 R87, R93, R26.reuse, 0x1, P3 ;  /* 0x0000001a5d577211 */ /* 0x080fe400018f0eff */
[----:B------:R-:W-:Y:S01]  /*6380*/  LEA.HI.X.SX32 R83, R95, R26, 0x1, P4 ;  /* 0x0000001a5f537211 */ /* 0x000fe200020f0eff */
[----:B------:R-:W-:Y:S01]  /*6390*/  IMAD R127, R24, 0x4, R123 ;  /* 0x00000004187f7824 */ /* 0x000fe200078e027b */
[----:B------:R-:W-:-:S02]  /*63a0*/  LEA R90, P3, R99, R28, 0x1 ;  /* 0x0000001c635a7211 */ /* 0x000fc400078608ff */
[----:B------:R-:W-:Y:S01]  /*63b0*/  LEA R92, P4, R101, R28, 0x1 ;  /* 0x0000001c655c7211 */ /* 0x000fe200078808ff */
[C---:B------:R-:W-:Y:S01]  /*63c0*/  IMAD R129, R24.reuse, 0x4, R127 ;  /* 0x0000000418817824 */ /* 0x040fe200078e027f */
[----:B------:R-:W-:Y:S02]  /*63d0*/  LEA.HI.X.SX32 R95, R103, R26, 0x1, P5 ;  /* 0x0000001a675f7211 */ /* 0x000fe400028f0eff */
[----:B------:R-:W-:Y:S01]  /*63e0*/  LEA R102, P5, R111, R28, 0x1 ;  /* 0x0000001c6f667211 */ /* 0x000fe200078a08ff */
[----:B------:R-:W-:Y:S01]  /*63f0*/  IMAD R131, R24, 0x4, R129 ;  /* 0x0000000418837824 */ /* 0x000fe200078e0281 */
[-C--:B------:R-:W-:Y:S02]  /*6400*/  LEA.HI.X.SX32 R91, R99, R26.reuse, 0x1, P3 ;  /* 0x0000001a635b7211 */ /* 0x080fe400018f0eff */
[----:B------:R-:W-:Y:S02]  /*6410*/  LEA.HI.X.SX32 R93, R101, R26, 0x1, P4 ;  /* 0x0000001a655d7211 */ /* 0x000fe400020f0eff */
[----:B------:R-:W-:-:S02]  /*6420*/  LEA R106, P3, R105, R28, 0x1 ;  /* 0x0000001c696a7211 */ /* 0x000fc400078608ff */
[----:B------:R-:W-:Y:S02]  /*6430*/  LEA R104, P4, R109, R28, 0x1 ;  /* 0x0000001c6d687211 */ /* 0x000fe400078808ff */
[----:B------:R-:W-:Y:S02]  /*6440*/  LEA.HI.X.SX32 R103, R111, R26, 0x1, P5 ;  /* 0x0000001a6f677211 */ /* 0x000fe400028f0eff */
[----:B------:R-:W-:Y:S02]  /*6450*/  LEA R100, P5, R89, R28, 0x1 ;  /* 0x0000001c59647211 */ /* 0x000fe400078a08ff */
[-C--:B------:R-:W-:Y:S02]  /*6460*/  LEA.HI.X.SX32 R107, R105, R26.reuse, 0x1, P3 ;  /* 0x0000001a696b7211 */ /* 0x080fe400018f0eff */
[----:B------:R-:W-:Y:S02]  /*6470*/  LEA.HI.X.SX32 R105, R109, R26, 0x1, P4 ;  /* 0x0000001a6d697211 */ /* 0x000fe400020f0eff */
[----:B------:R-:W-:-:S02]  /*6480*/  LEA R96, P4, R115, R28, 0x1 ;  /* 0x0000001c73607211 */ /* 0x000fc400078808ff */
[----:B------:R-:W-:Y:S01]  /*6490*/  LEA.HI.X.SX32 R101, R89, R26, 0x1, P5 ;  /* 0x0000001a59657211 */ /* 0x000fe200028f0eff */
[C---:B------:R-:W-:Y:S01]  /*64a0*/  IMAD R89, R24.reuse, 0x4, R131 ;  /* 0x0000000418597824 */ /* 0x040fe200078e0283 */
[----:B------:R-:W-:Y:S02]  /*64b0*/  LEA R98, P3, R113, R28, 0x1 ;  /* 0x0000001c71627211 */ /* 0x000fe400078608ff */
[----:B------:R-:W-:Y:S01]  /*64c0*/  LEA.HI.X.SX32 R97, R115, R26, 0x1, P4 ;  /* 0x0000001a73617211 */ /* 0x000fe200020f0eff */
[----:B------:R-:W-:Y:S01]  /*64d0*/  IMAD R133, R24, 0x4, R89 ;  /* 0x0000000418857824 */ /* 0x000fe200078e0259 */
[----:B------:R-:W-:Y:S02]  /*64e0*/  LEA R110, P4, R29, R28, 0x1 ;  /* 0x0000001c1d6e7211 */ /* 0x000fe400078808ff */
        /* <DEDUP_REMOVED lines=20> */
[----:B------:R-:W-:Y:S01]  /*6630*/  IMAD R145, R24, 0x4, R31 ;  /* 0x0000000418917824 */ /* 0x000fe200078e021f */
[-C--:B------:R-:W-:Y:S02]  /*6640*/  LEA.HI.X.SX32 R125, R121, R26.reuse, 0x1, P3 ;  /* 0x0000001a797d7211 */ /* 0x080fe400018f0eff */
[----:B------:R-:W-:Y:S02]  /*6650*/  LEA.HI.X.SX32 R121, R127, R26, 0x1, P5 ;  /* 0x0000001a7f797211 */ /* 0x000fe400028f0eff */
[-C--:B------:R-:W-:Y:S02]  /*6660*/  LEA R126, P3, R129, R28.reuse, 0x1 ;  /* 0x0000001c817e7211 */ /* 0x080fe400078608ff */
[----:B------:R-:W-:Y:S02]  /*6670*/  LEA R128, P5, R89, R28, 0x1 ;  /* 0x0000001c59807211 */ /* 0x000fe400078a08ff */
[----:B------:R-:W-:-:S02]  /*6680*/  LEA.HI.X.SX32 R123, R123, R26, 0x1, P4 ;  /* 0x0000001a7b7b7211 */ /* 0x000fc400020f0eff */
[----:B------:R-:W-:Y:S02]  /*6690*/  LEA R130, P4, R131, R28, 0x1 ;  /* 0x0000001c83827211 */ /* 0x000fe400078808ff */
[-C--:B------:R-:W-:Y:S02]  /*66a0*/  LEA.HI.X.SX32 R127, R129, R26.reuse, 0x1, P3 ;  /* 0x0000001a817f7211 */ /* 0x080fe400018f0eff */
[-C--:B------:R-:W-:Y:S01]  /*66b0*/  LEA.HI.X.SX32 R129, R89, R26.reuse, 0x1, P5 ;  /* 0x0000001a59817211 */ /* 0x080fe200028f0eff */
[C---:B------:R-:W-:Y:S01]  /*66c0*/  IMAD R89, R24.reuse, 0x4, R145 ;  /* 0x0000000418597824 */ /* 0x040fe200078e0291 */
[----:B------:R-:W-:Y:S02]  /*66d0*/  LEA.HI.X.SX32 R131, R131, R26, 0x1, P4 ;  /* 0x0000001a83837211 */ /* 0x000fe400020f0eff */
[-C--:B------:R-:W-:Y:S01]  /*66e0*/  LEA R136, P3, R133, R28.reuse, 0x1 ;  /* 0x0000001c85887211 */ /* 0x080fe200078608ff */
[----:B------:R-:W-:Y:S01]  /*66f0*/  IMAD R151, R24, 0x4, R89 ;  /* 0x0000000418977824 */ /* 0x000fe200078e0259 */
[----:B------:R-:W-:-:S02]  /*6700*/  LEA R132, P4, R29, R28, 0x1 ;  /* 0x0000001c1d847211 */ /* 0x000fc400078808ff */
[-C--:B------:R-:W-:Y:S02]  /*6710*/  LEA.HI.X.SX32 R137, R133, R26.reuse, 0x1, P3 ;  /* 0x0000001a85897211 */ /* 0x080fe400018f0eff */
[----:B------:R-:W-:Y:S01]  /*6720*/  LEA.HI.X.SX32 R133, R29, R26, 0x1, P4 ;  /* 0x0000001a1d857211 */ /* 0x000fe200020f0eff */
[C---:B------:R-:W-:Y:S01]  /*6730*/  IMAD R29, R24.reuse, 0x4, R151 ;  /* 0x00000004181d7824 */ /* 0x040fe200078e0297 */
[-C--:B------:R-:W-:Y:S02]  /*6740*/  LEA R142, P3, R25, R28.reuse, 0x1 ;  /* 0x0000001c198e7211 */ /* 0x080fe400078608ff */
[-C--:B------:R-:W-:Y:S01]  /*6750*/  LEA R134, P5, R135, R28.reuse, 0x1 ;  /* 0x0000001c87867211 */ /* 0x080fe200078a08ff */
[C---:B------:R-:W-:Y:S01]  /*6760*/  IMAD R153, R24.reuse, 0x4, R29 ;  /* 0x0000000418997824 */ /* 0x040fe200078e021d */
[----:B------:R-:W-:Y:S02]  /*6770*/  LEA R140, P4, R27, R28, 0x1 ;  /* 0x0000001c1b8c7211 */ /* 0x000fe400078808ff */
[-C--:B------:R-:W-:Y:S01]  /*6780*/  LEA.HI.X.SX32 R143, R25, R26.reuse, 0x1, P3 ;  /* 0x0000001a198f7211 */ /* 0x080fe200018f0eff */
[----:B------:R-:W-:Y:S01]  /*6790*/  IMAD R25, R24, 0x4, R153 ;  /* 0x0000000418197824 */ /* 0x000fe200078e0299 */
[----:B------:R-:W-:-:S02]  /*67a0*/  LEA.HI.X.SX32 R135, R135, R26, 0x1, P5 ;  /* 0x0000001a87877211 */ /* 0x000fc400028f0eff */
[----:B------:R-:W-:Y:S02]  /*67b0*/  LEA R138, P5, R31, R28, 0x1 ;  /* 0x0000001c1f8a7211 */ /* 0x000fe400078a08ff */
[-C--:B------:R-:W-:Y:S01]  /*67c0*/  LEA.HI.X.SX32 R141, R27, R26.reuse, 0x1, P4 ;  /* 0x0000001a1b8d7211 */ /* 0x080fe200020f0eff */
[C---:B------:R-:W-:Y:S01]  /*67d0*/  IMAD R27, R24.reuse, 0x4, R25 ;  /* 0x00000004181b7824 */ /* 0x040fe200078e0219 */
[----:B------:R-:W-:Y:S02]  /*67e0*/  LEA.HI.X.SX32 R139, R31, R26, 0x1, P5 ;  /* 0x0000001a1f8b7211 */ /* 0x000fe400028f0eff */
[-C--:B------:R-:W-:Y:S01]  /*67f0*/  LEA R146, P4, R89, R28.reuse, 0x1 ;  /* 0x0000001c59927211 */ /* 0x080fe200078808ff */
[----:B------:R-:W-:Y:S01]  /*6800*/  IMAD R31, R24, 0x4, R27 ;  /* 0x00000004181f7824 */ /* 0x000fe200078e021b */
[-C--:B------:R-:W-:Y:S02]  /*6810*/  LEA R148, P3, R145, R28.reuse, 0x1 ;  /* 0x0000001c91947211 */ /* 0x080fe400078608ff */
[----:B------:R-:W-:-:S02]  /*6820*/  LEA R144, P5, R151, R28, 0x1 ;  /* 0x0000001c97907211 */ /* 0x000fc400078a08ff */
[-C--:B------:R-:W-:Y:S01]  /*6830*/  LEA.HI.X.SX32 R147, R89, R26.reuse, 0x1, P4 ;  /* 0x0000001a59937211 */ /* 0x080fe200020f0eff */
[C---:B------:R-:W-:Y:S01]  /*6840*/  IMAD R89, R24.reuse, 0x4, R31 ;  /* 0x0000000418597824 */ /* 0x040fe200078e021f */
[-C--:B------:R-:W-:Y:S02]  /*6850*/  LEA.HI.X.SX32 R149, R145, R26.reuse, 0x1, P3 ;  /* 0x0000001a91957211 */ /* 0x080fe400018f0eff */
[----:B------:R-:W-:Y:S01]  /*6860*/  LEA.HI.X.SX32 R145, R151, R26, 0x1, P5 ;  /* 0x0000001a97917211 */ /* 0x000fe200028f0eff */
[----:B------:R-:W-:Y:S01]  /*6870*/  IMAD R24, R24, 0x4, R89 ;  /* 0x0000000418187824 */ /* 0x000fe200078e0259 */
[-C--:B------:R-:W-:Y:S02]  /*6880*/  LEA R154, P4, R153, R28.reuse, 0x1 ;  /* 0x0000001c999a7211 */ /* 0x080fe400078808ff */
[-C--:B------:R-:W-:Y:S02]  /*6890*/  LEA R150, P3, R29, R28.reuse, 0x1 ;  /* 0x0000001c1d967211 */ /* 0x080fe400078608ff */
[----:B------:R-:W-:-:S02]  /*68a0*/  LEA R152, P5, R25, R28, 0x1 ;  /* 0x0000001c19987211 */ /* 0x000fc400078a08ff */
[-C--:B------:R-:W-:Y:S02]  /*68b0*/  LEA.HI.X.SX32 R155, R153, R26.reuse, 0x1, P4 ;  /* 0x0000001a999b7211 */ /* 0x080fe400020f0eff */
[-C--:B------:R-:W-:Y:S02]  /*68c0*/  LEA.HI.X.SX32 R151, R29, R26.reuse, 0x1, P3 ;  /* 0x0000001a1d977211 */ /* 0x080fe400018f0eff */
[----:B------:R-:W-:Y:S02]  /*68d0*/  LEA.HI.X.SX32 R153, R25, R26, 0x1, P5 ;  /* 0x0000001a19997211 */ /* 0x000fe400028f0eff */
[-C--:B------:R-:W-:Y:S02]  /*68e0*/  LEA R162, P3, R27, R28.reuse, 0x1 ;  /* 0x0000001c1ba27211 */ /* 0x080fe400078608ff */
[-C--:B------:R-:W-:Y:S02]  /*68f0*/  LEA R158, P4, R31, R28.reuse, 0x1 ;  /* 0x0000001c1f9e7211 */ /* 0x080fe400078808ff */
[----:B------:R-:W-:-:S02]  /*6900*/  LEA R156, P5, R89, R28, 0x1 ;  /* 0x0000001c599c7211 */ /* 0x000fc400078a08ff */
[C---:B------:R-:W-:Y:S02]  /*6910*/  LEA R160, P6, R24.reuse, R28, 0x1 ;  /* 0x0000001c18a07211 */ /* 0x040fe400078c08ff */
[-C--:B------:R-:W-:Y:S02]  /*6920*/  LEA.HI.X.SX32 R163, R27, R26.reuse, 0x1, P3 ;  /* 0x0000001a1ba37211 */ /* 0x080fe400018f0eff */
[-C--:B------:R-:W-:Y:S02]  /*6930*/  LEA.HI.X.SX32 R159, R31, R26.reuse, 0x1, P4 ;  /* 0x0000001a1f9f7211 */ /* 0x080fe400020f0eff */
[-C--:B------:R-:W-:Y:S01]  /*6940*/  LEA.HI.X.SX32 R157, R89, R26.reuse, 0x1, P5 ;  /* 0x0000001a599d7211 */ /* 0x080fe200028f0eff */
[----:B------:R-:W3:Y:S01]  /*6950*/  LDS.128 R28, [R88] ;  /* 0x00000000581c7984 */ /* 0x000ee20000000c00 */
[----:B------:R-:W-:Y:S02]  /*6960*/  LEA.HI.X.SX32 R161, R24, R26, 0x1, P6 ;  /* 0x0000001a18a17211 */ /* 0x000fe400030f0eff */
[----:B0-----:R-:W-:Y:S01]  /*6970*/  PRMT R45, R20, 0x7632, R45 ;  /* 0x00007632142d7816 */ /* 0x001fe2000000002d */
[----:B------:R-:W0:Y:S01]  /*6980*/  LDS.128 R24, [R7] ;  /* 0x0000000007187984 */ /* 0x000e220000000c00 */
[----:B------:R-:W-:-:S02]  /*6990*/  PRMT R89, R16, 0x7632, R89 ;  /* 0x0000763210597816 */ /* 0x000fc40000000059 */
[----:B--2---:R-:W-:Y:S01]  /*69a0*/  PRMT R33, R21, 0x7632, R33 ;  /* 0x0000763215217816 */ /* 0x004fe20000000021 */
[----:B------:R2:W-:Y:S01]  /*69b0*/  STG.E.U16 desc[UR60][R34.64], R45 ;  /* 0x0000002d22007986 */ /* 0x0005e2000c10153c */
[----:B------:R-:W-:Y:S02]  /*69c0*/  PRMT R20, R22, 0x7632, R20 ;  /* 0x0000763216147816 */ /* 0x000fe40000000014 */
[----:B------:R-:W-:Y:S01]  /*69d0*/  PRMT R16, R18, 0x7632, R16 ;  /* 0x0000763212107816 */ /* 0x000fe20000000010 */
[----:B------:R-:W-:Y:S04]  /*69e0*/  STG.E.U16 desc[UR60][R40.64], R89 ;  /* 0x0000005928007986 */ /* 0x000fe8000c10153c */
[----:B------:R5:W-:Y:S01]  /*69f0*/  STG.E.U16 desc[UR60][R42.64], R21 ;  /* 0x000000152a007986 */ /* 0x000be2000c10153c */
[----:B--2---:R-:W-:-:S03]  /*6a00*/  PRMT R35, R17, 0x7632, R35 ;  /* 0x0000763211237816 */ /* 0x004fc60000000023 */
[----:B------:R-:W-:Y:S01]  /*6a10*/  STG.E.U16 desc[UR60][R38.64], R17 ;  /* 0x0000001126007986 */ /* 0x000fe2000c10153c */
[----:B------:R-:W-:-:S03]  /*6a20*/  PRMT R34, R19, 0x7632, R34 ;  /* 0x0000763213227816 */ /* 0x000fc60000000022 */
[----:B------:R4:W-:Y:S01]  /*6a30*/  STG.E.U16 desc[UR60][R50.64], R33 ;  /* 0x0000002132007986 */ /* 0x0009e2000c10153c */
[----:B-----5:R-:W-:-:S03]  /*6a40*/  PRMT R21, R23, 0x7632, R21 ;  /* 0x0000763217157816 */ /* 0x020fc60000000015 */
[----:B------:R-:W-:Y:S04]  /*6a50*/  STG.E.U16 desc[UR60][R46.64], R35 ;  /* 0x000000232e007986 */ /* 0x000fe8000c10153c */
[----:B------:R-:W-:Y:S04]  /*6a60*/  STG.E.U16 desc[UR60][R48.64], R22 ;  /* 0x0000001630007986 */ /* 0x000fe8000c10153c */
[----:B------:R2:W-:Y:S01]  /*6a70*/  STG.E.U16 desc[UR60][R52.64], R18 ;  /* 0x0000001234007986 */ /* 0x0005e2000c10153c */
[----:B----4-:R-:W-:Y:S02]  /*6a80*/  PRMT R50, R8, 0x7632, R50 ;  /* 0x0000763208327816 */ /* 0x010fe40000000032 */
[----:B---3--:R-:W-:Y:S01]  /*6a90*/  PRMT R39, R29, 0x7632, R39 ;  /* 0x000076321d277816 */ /* 0x008fe20000000027 */
[----:B------:R-:W-:Y:S01]  /*6aa0*/  STG.E.U16 desc[UR60][R54.64], R20 ;  /* 0x0000001436007986 */ /* 0x000fe2000c10153c */
[----:B------:R-:W-:-:S02]  /*6ab0*/  PRMT R45, R30, 0x7632, R45 ;  /* 0x000076321e2d7816 */ /* 0x000fc4000000002d */
[----:B0-----:R-:W-:Y:S01]  /*6ac0*/  PRMT R17, R24, 0x7632, R17 ;  /* 0x0000763218117816 */ /* 0x001fe20000000011 */
[----:B------:R0:W-:Y:S01]  /*6ad0*/  STG.E.U16 desc[UR60][R56.64], R16 ;  /* 0x0000001038007986 */ /* 0x0001e2000c10153c */
[----:B------:R-:W-:Y:S02]  /*6ae0*/  PRMT R40, R25, 0x7632, R40 ;  /* 0x0000763219287816 */ /* 0x000fe40000000028 */
[----:B------:R-:W-:Y:S01]  /*6af0*/  PRMT R42, R26, 0x7632, R42 ;  /* 0x000076321a2a7816 */ /* 0x000fe2000000002a */
[----:B------:R3:W-:Y:S01]  /*6b00*/  STG.E.U16 desc[UR60][R60.64], R23 ;  /* 0x000000173c007986 */ /* 0x0007e2000c10153c */
[----:B--2---:R-:W-:Y:S02]  /*6b10*/  PRMT R18, R28, 0x7632, R18 ;  /* 0x000076321c127816 */ /* 0x004fe40000000012 */
[----:B------:R-:W-:Y:S01]  /*6b20*/  PRMT R53, R27, 0x7632, R53 ;  /* 0x000076321b357816 */ /* 0x000fe20000000035 */
[----:B------:R2:W-:Y:S01]  /*6b30*/  STG.E.U16 desc[UR60][R58.64], R19 ;  /* 0x000000133a007986 */ /* 0x0005e2000c10153c */
[----:B------:R-:W-:-:S02]  /*6b40*/  PRMT R52, R31, 0x7632, R52 ;  /* 0x000076321f347816 */ /* 0x000fc40000000034 */
[----:B------:R-:W-:Y:S01]  /*6b50*/  PRMT R48, R12, 0x7632, R48 ;  /* 0x000076320c307816 */ /* 0x000fe20000000030 */
[----:B------:R4:W-:Y:S01]  /*6b60*/  STG.E.U16 desc[UR60][R62.64], R21 ;  /* 0x000000153e007986 */ /* 0x0009e2000c10153c */
[----:B0-----:R-:W-:-:S03]  /*6b70*/  PRMT R56, R13, 0x7632, R56 ;  /* 0x000076320d387816 */ /* 0x001fc60000000038 */
[----:B------:R-:W-:Y:S01]  /*6b80*/  STG.E.U16 desc[UR60][R68.64], R34 ;  /* 0x0000002244007986 */ /* 0x000fe2000c10153c */
[----:B---3--:R-:W-:-:S03]  /*6b90*/  PRMT R61, R10, 0x7632, R61 ;  /* 0x000076320a3d7816 */ /* 0x008fc6000000003d */
[----:B------:R-:W-:Y:S01]  /*6ba0*/  STG.E.U16 desc[UR60][R66.64], R24 ;  /* 0x0000001842007986 */ /* 0x000fe2000c10153c */
[----:B--2---:R-:W-:-:S03]  /*6bb0*/  PRMT R59, R9, 0x7632, R59 ;  /* 0x00007632093b7816 */ /* 0x004fc6000000003b */
[----:B------:R0:W-:Y:S01]  /*6bc0*/  STG.E.U16 desc[UR60][R64.64], R28 ;  /* 0x0000001c40007986 */ /* 0x0001e2000c10153c */
[----:B----4-:R-:W-:-:S03]  /*6bd0*/  PRMT R62, R14, 0x7632, R62 ;  /* 0x000076320e3e7816 */ /* 0x010fc6000000003e */
[----:B------:R-:W-:Y:S04]  /*6be0*/  STG.E.U16 desc[UR60][R74.64], R17 ;  /* 0x000000114a007986 */ /* 0x000fe8000c10153c */
[----:B------:R-:W-:Y:S04]  /*6bf0*/  STG.E.U16 desc[UR60][R72.64], R18 ;  /* 0x0000001248007986 */ /* 0x000fe8000c10153c */
[----:B------:R-:W-:Y:S01]  /*6c00*/  STG.E.U16 desc[UR60][R70.64], R25 ;  /* 0x0000001946007986 */ /* 0x000fe2000c10153c */
[----:B0-----:R-:W-:Y:S02]  /*6c10*/  PRMT R65, R15, 0x7632, R65 ;  /* 0x000076320f417816 */ /* 0x001fe40000000041 */
[----:B------:R-:W-:Y:S01]  /*6c20*/  PRMT R64, R11, 0x7632, R64 ;  /* 0x000076320b407816 */ /* 0x000fe20000000040 */
[----:B------:R-:W-:Y:S04]  /*6c30*/  STG.E.U16 desc[UR60][R76.64], R29 ;  /* 0x0000001d4c007986 */ /* 0x000fe8000c10153c */
[----:B------:R-:W-:Y:S04]  /*6c40*/  STG.E.U16 desc[UR60][R80.64], R40 ;  /* 0x0000002850007986 */ /* 0x000fe8000c10153c */
[----:B------:R-:W-:Y:S04]  /*6c50*/  STG.E.U16 desc[UR60][R78.64], R39 ;  /* 0x000000274e007986 */ /* 0x000fe8000c10153c */
[----:B------:R-:W-:Y:S04]  /*6c60*/  STG.E.U16 desc[UR60][R86.64], R26 ;  /* 0x0000001a56007986 */ /* 0x000fe8000c10153c */
[----:B------:R-:W-:Y:S04]  /*6c70*/  STG.E.U16 desc[UR60][R82.64], R30 ;  /* 0x0000001e52007986 */ /* 0x000fe8000c10153c */
[----:B------:R-:W-:Y:S04]  /*6c80*/  STG.E.U16 desc[UR60][R84.64], R42 ;  /* 0x0000002a54007986 */ /* 0x000fe8000c10153c */
[----:B------:R-:W-:Y:S04]  /*6c90*/  STG.E.U16 desc[UR60][R90.64], R45 ;  /* 0x0000002d5a007986 */ /* 0x000fe8000c10153c */
[----:B------:R-:W0:Y:S04]  /*6ca0*/  LDS.128 R16, [R7+0x800] ;  /* 0x0008000007107984 */ /* 0x000e280000000c00 */
[----:B------:R-:W2:Y:S04]  /*6cb0*/  LDS.128 R88, [R88+0x800] ;  /* 0x0008000058587984 */ /* 0x000ea80000000c00 */
[----:B------:R3:W-:Y:S04]  /*6cc0*/  STG.E.U16 desc[UR60][R92.64], R27 ;  /* 0x0000001b5c007986 */ /* 0x0007e8000c10153c */
[----:B------:R3:W-:Y:S04]  /*6cd0*/  STG.E.U16 desc[UR60][R94.64], R31 ;  /* 0x0000001f5e007986 */ /* 0x0007e8000c10153c */
[----:B------:R3:W-:Y:S04]  /*6ce0*/  STG.E.U16 desc[UR60][R106.64], R53 ;  /* 0x000000356a007986 */ /* 0x0007e8000c10153c */
[----:B------:R3:W-:Y:S04]  /*6cf0*/  STG.E.U16 desc[UR60][R104.64], R52 ;  /* 0x0000003468007986 */ /* 0x0007e8000c10153c */
[----:B------:R3:W-:Y:S04]  /*6d00*/  STG.E.U16 desc[UR60][R102.64], R12 ;  /* 0x0000000c66007986 */ /* 0x0007e8000c10153c */
[----:B------:R3:W-:Y:S04]  /*6d10*/  STG.E.U16 desc[UR60][R98.64], R8 ;  /* 0x0000000862007986 */ /* 0x0007e8000c10153c */
[----:B------:R3:W-:Y:S04]  /*6d20*/  STG.E.U16 desc[UR60][R96.64], R48 ;  /* 0x0000003060007986 */ /* 0x0007e8000c10153c */
[----:B------:R3:W-:Y:S04]  /*6d30*/  STG.E.U16 desc[UR60][R100.64], R50 ;  /* 0x0000003264007986 */ /* 0x0007e8000c10153c */
[----:B------:R3:W-:Y:S01]  /*6d40*/  STG.E.U16 desc[UR60][R108.64], R13 ;  /* 0x0000000d6c007986 */ /* 0x0007e2000c10153c */
[----:B0-----:R-:W-:-:S02]  /*6d50*/  PRMT R67, R16, 0x7632, R67 ;  /* 0x0000763210437816 */ /* 0x001fc40000000043 */
[----:B------:R-:W-:Y:S01]  /*6d60*/  PRMT R74, R17, 0x7632, R74 ;  /* 0x00007632114a7816 */ /* 0x000fe2000000004a */
[----:B------:R3:W-:Y:S01]  /*6d70*/  STG.E.U16 desc[UR60][R110.64], R9 ;  /* 0x000000096e007986 */ /* 0x0007e2000c10153c */
[----:B--2---:R-:W-:Y:S02]  /*6d80*/  PRMT R71, R88, 0x7632, R71 ;  /* 0x0000763258477816 */ /* 0x004fe40000000047 */
[----:B------:R-:W-:Y:S01]  /*6d90*/  PRMT R73, R89, 0x7632, R73 ;  /* 0x0000763259497816 */ /* 0x000fe20000000049 */
[----:B------:R3:W-:Y:S01]  /*6da0*/  STG.E.U16 desc[UR60][R112.64], R56 ;  /* 0x0000003870007986 */ /* 0x0007e2000c10153c */
[----:B------:R-:W-:Y:S02]  /*6db0*/  PRMT R77, R18, 0x7632, R77 ;  /* 0x00007632124d7816 */ /* 0x000fe4000000004d */
[----:B------:R-:W-:Y:S01]  /*6dc0*/  PRMT R76, R90, 0x7632, R76 ;  /* 0x000076325a4c7816 */ /* 0x000fe2000000004c */
[----:B------:R3:W-:Y:S01]  /*6dd0*/  STG.E.U16 desc[UR60][R118.64], R59 ;  /* 0x0000003b76007986 */ /* 0x0007e2000c10153c */
[----:B------:R-:W-:-:S02]  /*6de0*/  PRMT R78, R19, 0x7632, R78 ;  /* 0x00007632134e7816 */ /* 0x000fc4000000004e */
[----:B------:R-:W-:Y:S01]  /*6df0*/  PRMT R80, R91, 0x7632, R80 ;  /* 0x000076325b507816 */ /* 0x000fe20000000050 */
        /* <DEDUP_REMOVED lines=24> */
[----:B------:R-:W-:Y:S06]  /*6f80*/  BAR.SYNC.DEFER_BLOCKING 0x0 ;  /* 0x0000000000007b1d */ /* 0x000fec0000010000 */
[----:B------:R3:W-:Y:S02]  /*6f90*/  STS.64 [R6], R36 ;  /* 0x0000002406007388 */ /* 0x0007e40000000a00 */
[----:B------:R-:W-:Y:S06]  /*6fa0*/  BAR.SYNC.DEFER_BLOCKING 0x0 ;  /* 0x0000000000007b1d */ /* 0x000fec0000010000 */
[----:B-1----:R-:W-:Y:S05]  /*6fb0*/  @P0 EXIT ;  /* 0x000000000000094d */ /* 0x002fea0003800000 */
[----:B------:R-:W0:Y:S01]  /*6fc0*/  LDS R7, [R2] ;  /* 0x0000000002077984 */ /* 0x000e220000000800 */
[----:B---3--:R-:W1:Y:S01]  /*6fd0*/  LDC.64 R8, c[0x0][0x230] ;  /* 0x00008c00ff087b82 */ /* 0x008e620000000a00 */
[----:B------:R-:W-:Y:S02]  /*6fe0*/  IMAD R3, R3, R4, RZ ;  /* 0x0000000403037224 */ /* 0x000fe400078e02ff */
[----:B------:R-:W-:Y:S02]  /*6ff0*/  IMAD.SHL.U32 R4, R0, 0x4, RZ ;  /* 0x0000000400047824 */ /* 0x000fe400078e00ff */
[C---:B------:R-:W-:Y:S02]  /*7000*/  IMAD.SHL.U32 R5, R3.reuse, 0x4, RZ ;  /* 0x0000000403057824 */ /* 0x040fe400078e00ff */
[----:B------:R-:W-:-:S04]  /*7010*/  IMAD.HI R6, R3, 0x4, RZ ;  /* 0x0000000403067827 */ /* 0x000fc800078e02ff */
[----:B------:R-:W-:Y:S01]  /*7020*/  IMAD.HI R0, R0, 0x4, RZ ;  /* 0x0000000400007827 */ /* 0x000fe200078e02ff */
[----:B-1----:R-:W-:-:S04]  /*7030*/  IADD3 R4, P0, P1, R4, R8, R5 ;  /* 0x0000000804047210 */ /* 0x002fc8000791e005 */
[----:B------:R-:W-:-:S05]  /*7040*/  IADD3.X R5, R0, R9, R6, P0, P1 ;  /* 0x0000000900057210 */ /* 0x000fca00007e2406 */
[----:B0-----:R-:W-:Y:S01]  /*7050*/  STG.E desc[UR60][R4.64], R7 ;  /* 0x0000000704007986 */ /* 0x001fe2000c10193c */
[----:B------:R-:W-:Y:S05]  /*7060*/  EXIT ;  /* 0x000000000000794d */ /* 0x000fea0003800000 */
.L_x_2:
[----:B------:R-:W-:-:S00]  /*7070*/  BRA `(.L_x_2) ;  /* 0xfffffffc00fc7947 */ /* 0x000fc0000383ffff */
[----:B------:R-:W-:-:S00]  /*7080*/  NOP ;  /* 0x0000000000007918 */ /* 0x000fc00000000000 */
[----:B------:R-:W-:-:S00]  /*7090*/  NOP ;  /* 0x0000000000007918 */ /* 0x000fc00000000000 */
[----:B------:R-:W-:-:S00]  /*70a0*/  NOP ;  /* 0x0000000000007918 */ /* 0x000fc00000000000 */
[----:B------:R-:W-:-:S00]  /*70b0*/  NOP ;  /* 0x0000000000007918 */ /* 0x000fc00000000000 */
[----:B------:R-:W-:-:S00]  /*70c0*/  NOP ;  /* 0x0000000000007918 */ /* 0x000fc00000000000 */
[----:B------:R-:W-:-:S00]  /*70d0*/  NOP ;  /* 0x0000000000007918 */ /* 0x000fc00000000000 */
[----:B------:R-:W-:-:S00]  /*70e0*/  NOP ;  /* 0x0000000000007918 */ /* 0x000fc00000000000 */
[----:B------:R-:W-:-:S00]  /*70f0*/  NOP ;  /* 0x0000000000007918 */ /* 0x000fc00000000000 */
.L_x_3:


//--------------------- .nv.global.init           --------------------------
	.section	.nv.global.init,"aw",@progbits
.nv.global.init:
	.type		_$_str,@object
	.size		_$_str,(.L_0 - _$_str)
_$_str:
        /*0000*/ 	.byte	0x5f, 0x5f, 0x43, 0x55, 0x44, 0x41, 0x5f, 0x46, 0x54, 0x5a, 0x00
.L_0:


//--------------------- .nv.shared.attn_fwd       --------------------------
	.section	.nv.shared.attn_fwd,"aw",@nobits
	.sectionflags	@""
	.align	16
	.zero		1024


//--------------------- .nv.shared.reserved.0     --------------------------
	.section	.nv.shared.reserved.0,"aw",@nobits
	.weak		__nv_reservedSMEM_offset_0_alias
	.size		__nv_reservedSMEM_offset_0_alias, 0, 0
	.other		__nv_reservedSMEM_offset_0_alias,@"STO_CUDA_RESERVED_SHARED STV_DEFAULT"
__nv_reservedSMEM_offset_0_alias:
	.zero		0


//--------------------- .nv.constant0.attn_fwd    --------------------------
	.section	.nv.constant0.attn_fwd,"a",@progbits
	.sectionflags	@""
	.align	4
.nv.constant0.attn_fwd:
	.zero		664


//--------------------- SYMBOLS --------------------------

	.type		.nv.reservedSmem.offset0,@object
	.size		.nv.reservedSmem.offset0,0x4
